//
// Generated by NVIDIA NVVM Compiler
//
// Compiler Build ID: CL-36424714
// Cuda compilation tools, release 13.0, V13.0.88
// Based on NVVM 20.0.0
//

.version 9.0
.target sm_100
.address_size 64

	// .globl	_Z24initializeDoubleArrayDevPdid

.visible .entry _Z24initializeDoubleArrayDevPdid(
	.param .u64 .ptr .align 1 _Z24initializeDoubleArrayDevPdid_param_0,
	.param .u32 _Z24initializeDoubleArrayDevPdid_param_1,
	.param .f64 _Z24initializeDoubleArrayDevPdid_param_2
)
{
	.reg .pred 	%p<10>;
	.reg .b32 	%r<23>;
	.reg .b64 	%rd<16>;
	.reg .b64 	%fd<2>;

	ld.param.u64 	%rd8, [_Z24initializeDoubleArrayDevPdid_param_0];
	ld.param.u32 	%r16, [_Z24initializeDoubleArrayDevPdid_param_1];
	ld.param.f64 	%fd1, [_Z24initializeDoubleArrayDevPdid_param_2];
	cvta.to.global.u64 	%rd1, %rd8;
	setp.lt.s32 	%p1, %r16, 1;
	@%p1 bra 	$L__BB0_13;
	and.b32  	%r1, %r16, 15;
	setp.lt.u32 	%p2, %r16, 16;
	mov.b32 	%r20, 0;
	@%p2 bra 	$L__BB0_4;
	and.b32  	%r20, %r16, 2147483632;
	neg.s32 	%r18, %r20;
	add.s64 	%rd14, %rd1, 64;
$L__BB0_3:
	.pragma "nounroll";
	st.global.f64 	[%rd14+-64], %fd1;
	st.global.f64 	[%rd14+-56], %fd1;
	st.global.f64 	[%rd14+-48], %fd1;
	st.global.f64 	[%rd14+-40], %fd1;
	st.global.f64 	[%rd14+-32], %fd1;
	st.global.f64 	[%rd14+-24], %fd1;
	st.global.f64 	[%rd14+-16], %fd1;
	st.global.f64 	[%rd14+-8], %fd1;
	st.global.f64 	[%rd14], %fd1;
	st.global.f64 	[%rd14+8], %fd1;
	st.global.f64 	[%rd14+16], %fd1;
	st.global.f64 	[%rd14+24], %fd1;
	st.global.f64 	[%rd14+32], %fd1;
	st.global.f64 	[%rd14+40], %fd1;
	st.global.f64 	[%rd14+48], %fd1;
	st.global.f64 	[%rd14+56], %fd1;
	add.s32 	%r18, %r18, 16;
	add.s64 	%rd14, %rd14, 128;
	setp.ne.s32 	%p3, %r18, 0;
	@%p3 bra 	$L__BB0_3;
$L__BB0_4:
	setp.eq.s32 	%p4, %r1, 0;
	@%p4 bra 	$L__BB0_13;
	and.b32  	%r7, %r16, 7;
	setp.lt.u32 	%p5, %r1, 8;
	@%p5 bra 	$L__BB0_7;
	mul.wide.u32 	%rd9, %r20, 8;
	add.s64 	%rd10, %rd1, %rd9;
	st.global.f64 	[%rd10], %fd1;
	st.global.f64 	[%rd10+8], %fd1;
	st.global.f64 	[%rd10+16], %fd1;
	st.global.f64 	[%rd10+24], %fd1;
	st.global.f64 	[%rd10+32], %fd1;
	st.global.f64 	[%rd10+40], %fd1;
	st.global.f64 	[%rd10+48], %fd1;
	st.global.f64 	[%rd10+56], %fd1;
	add.s32 	%r20, %r20, 8;
$L__BB0_7:
	setp.eq.s32 	%p6, %r7, 0;
	@%p6 bra 	$L__BB0_13;
	and.b32  	%r10, %r16, 3;
	setp.lt.u32 	%p7, %r7, 4;
	@%p7 bra 	$L__BB0_10;
	mul.wide.u32 	%rd11, %r20, 8;
	add.s64 	%rd12, %rd1, %rd11;
	st.global.f64 	[%rd12], %fd1;
	st.global.f64 	[%rd12+8], %fd1;
	st.global.f64 	[%rd12+16], %fd1;
	st.global.f64 	[%rd12+24], %fd1;
	add.s32 	%r20, %r20, 4;
$L__BB0_10:
	setp.eq.s32 	%p8, %r10, 0;
	@%p8 bra 	$L__BB0_13;
	mul.wide.u32 	%rd13, %r20, 8;
	add.s64 	%rd15, %rd1, %rd13;
	neg.s32 	%r22, %r10;
$L__BB0_12:
	.pragma "nounroll";
	st.global.f64 	[%rd15], %fd1;
	add.s64 	%rd15, %rd15, 8;
	add.s32 	%r22, %r22, 1;
	setp.ne.s32 	%p9, %r22, 0;
	@%p9 bra 	$L__BB0_12;
$L__BB0_13:
	ret;

}
	// .globl	_Z24matrix_vector_multip_devPiS_PdS_S_S0_S0_S_
.visible .entry _Z24matrix_vector_multip_devPiS_PdS_S_S0_S0_S_(
	.param .u64 .ptr .align 1 _Z24matrix_vector_multip_devPiS_PdS_S_S0_S0_S__param_0,
	.param .u64 .ptr .align 1 _Z24matrix_vector_multip_devPiS_PdS_S_S0_S0_S__param_1,
	.param .u64 .ptr .align 1 _Z24matrix_vector_multip_devPiS_PdS_S_S0_S0_S__param_2,
	.param .u64 .ptr .align 1 _Z24matrix_vector_multip_devPiS_PdS_S_S0_S0_S__param_3,
	.param .u64 .ptr .align 1 _Z24matrix_vector_multip_devPiS_PdS_S_S0_S0_S__param_4,
	.param .u64 .ptr .align 1 _Z24matrix_vector_multip_devPiS_PdS_S_S0_S0_S__param_5,
	.param .u64 .ptr .align 1 _Z24matrix_vector_multip_devPiS_PdS_S_S0_S0_S__param_6,
	.param .u64 .ptr .align 1 _Z24matrix_vector_multip_devPiS_PdS_S_S0_S0_S__param_7
)
{
	.reg .pred 	%p<23>;
	.reg .b32 	%r<122>;
	.reg .b64 	%rd<155>;
	.reg .b64 	%fd<181>;

	ld.param.u64 	%rd14, [_Z24matrix_vector_multip_devPiS_PdS_S_S0_S0_S__param_0];
	ld.param.u64 	%rd15, [_Z24matrix_vector_multip_devPiS_PdS_S_S0_S0_S__param_1];
	ld.param.u64 	%rd16, [_Z24matrix_vector_multip_devPiS_PdS_S_S0_S0_S__param_2];
	ld.param.u64 	%rd17, [_Z24matrix_vector_multip_devPiS_PdS_S_S0_S0_S__param_3];
	ld.param.u64 	%rd18, [_Z24matrix_vector_multip_devPiS_PdS_S_S0_S0_S__param_4];
	ld.param.u64 	%rd19, [_Z24matrix_vector_multip_devPiS_PdS_S_S0_S0_S__param_5];
	ld.param.u64 	%rd20, [_Z24matrix_vector_multip_devPiS_PdS_S_S0_S0_S__param_6];
	ld.param.u64 	%rd21, [_Z24matrix_vector_multip_devPiS_PdS_S_S0_S0_S__param_7];
	cvta.to.global.u64 	%rd1, %rd16;
	cvta.to.global.u64 	%rd2, %rd19;
	cvta.to.global.u64 	%rd3, %rd15;
	cvta.to.global.u64 	%rd4, %rd14;
	cvta.to.global.u64 	%rd5, %rd20;
	cvta.to.global.u64 	%rd22, %rd18;
	cvta.to.global.u64 	%rd23, %rd17;
	cvta.to.global.u64 	%rd24, %rd21;
	ld.global.u32 	%r44, [%rd24];
	mov.u32 	%r45, %ctaid.x;
	mov.u32 	%r46, %ntid.x;
	mov.u32 	%r47, %tid.x;
	mad.lo.s32 	%r48, %r45, %r46, %r47;
	mov.u32 	%r49, %ctaid.y;
	mov.u32 	%r50, %ntid.y;
	mov.u32 	%r51, %tid.y;
	mad.lo.s32 	%r52, %r49, %r50, %r51;
	mov.u32 	%r53, %nctaid.x;
	mul.lo.s32 	%r54, %r52, %r53;
	mad.lo.s32 	%r1, %r54, %r44, %r48;
	ld.global.u32 	%r2, [%rd23];
	ld.global.u32 	%r3, [%rd22];
	mul.lo.s32 	%r4, %r1, %r2;
	setp.ge.s32 	%p1, %r1, %r2;
	@%p1 bra 	$L__BB1_2;
	mul.wide.s32 	%rd25, %r1, 8;
	add.s64 	%rd26, %rd5, %rd25;
	mov.b64 	%rd27, 0;
	st.global.u64 	[%rd26], %rd27;
$L__BB1_2:
	add.s32 	%r5, %r2, -1;
	setp.ge.s32 	%p2, %r1, %r5;
	mov.f64 	%fd180, 0d0000000000000000;
	@%p2 bra 	$L__BB1_16;
	cvt.s64.s32 	%rd154, %r1;
	mul.wide.s32 	%rd76, %r1, 4;
	add.s64 	%rd77, %rd4, %rd76;
	ld.global.u32 	%r114, [%rd77];
	ld.global.u32 	%r7, [%rd77+4];
	setp.ge.s32 	%p14, %r114, %r7;
	@%p14 bra 	$L__BB1_31;
	add.s32 	%r76, %r114, 1;
	max.s32 	%r77, %r7, %r76;
	sub.s32 	%r8, %r77, %r114;
	and.b32  	%r9, %r8, 15;
	sub.s32 	%r78, %r114, %r77;
	setp.gt.u32 	%p15, %r78, -16;
	mov.f64 	%fd180, 0d0000000000000000;
	@%p15 bra 	$L__BB1_7;
	and.b32  	%r79, %r8, -16;
	neg.s32 	%r109, %r79;
	add.s64 	%rd7, %rd3, 32;
	add.s64 	%rd8, %rd1, 64;
	mov.f64 	%fd180, 0d0000000000000000;
$L__BB1_6:
	.pragma "nounroll";
	mul.wide.s32 	%rd78, %r114, 4;
	add.s64 	%rd79, %rd7, %rd78;
	mul.wide.s32 	%rd80, %r114, 8;
	add.s64 	%rd81, %rd8, %rd80;
	ld.global.u32 	%r80, [%rd79+-32];
	mul.wide.s32 	%rd82, %r80, 8;
	add.s64 	%rd83, %rd2, %rd82;
	ld.global.f64 	%fd77, [%rd83];
	ld.global.f64 	%fd78, [%rd81+-64];
	fma.rn.f64 	%fd79, %fd77, %fd78, %fd180;
	ld.global.u32 	%r81, [%rd79+-28];
	mul.wide.s32 	%rd84, %r81, 8;
	add.s64 	%rd85, %rd2, %rd84;
	ld.global.f64 	%fd80, [%rd85];
	ld.global.f64 	%fd81, [%rd81+-56];
	fma.rn.f64 	%fd82, %fd80, %fd81, %fd79;
	ld.global.u32 	%r82, [%rd79+-24];
	mul.wide.s32 	%rd86, %r82, 8;
	add.s64 	%rd87, %rd2, %rd86;
	ld.global.f64 	%fd83, [%rd87];
	ld.global.f64 	%fd84, [%rd81+-48];
	fma.rn.f64 	%fd85, %fd83, %fd84, %fd82;
	ld.global.u32 	%r83, [%rd79+-20];
	mul.wide.s32 	%rd88, %r83, 8;
	add.s64 	%rd89, %rd2, %rd88;
	ld.global.f64 	%fd86, [%rd89];
	ld.global.f64 	%fd87, [%rd81+-40];
	fma.rn.f64 	%fd88, %fd86, %fd87, %fd85;
	ld.global.u32 	%r84, [%rd79+-16];
	mul.wide.s32 	%rd90, %r84, 8;
	add.s64 	%rd91, %rd2, %rd90;
	ld.global.f64 	%fd89, [%rd91];
	ld.global.f64 	%fd90, [%rd81+-32];
	fma.rn.f64 	%fd91, %fd89, %fd90, %fd88;
	ld.global.u32 	%r85, [%rd79+-12];
	mul.wide.s32 	%rd92, %r85, 8;
	add.s64 	%rd93, %rd2, %rd92;
	ld.global.f64 	%fd92, [%rd93];
	ld.global.f64 	%fd93, [%rd81+-24];
	fma.rn.f64 	%fd94, %fd92, %fd93, %fd91;
	ld.global.u32 	%r86, [%rd79+-8];
	mul.wide.s32 	%rd94, %r86, 8;
	add.s64 	%rd95, %rd2, %rd94;
	ld.global.f64 	%fd95, [%rd95];
	ld.global.f64 	%fd96, [%rd81+-16];
	fma.rn.f64 	%fd97, %fd95, %fd96, %fd94;
	ld.global.u32 	%r87, [%rd79+-4];
	mul.wide.s32 	%rd96, %r87, 8;
	add.s64 	%rd97, %rd2, %rd96;
	ld.global.f64 	%fd98, [%rd97];
	ld.global.f64 	%fd99, [%rd81+-8];
	fma.rn.f64 	%fd100, %fd98, %fd99, %fd97;
	ld.global.u32 	%r88, [%rd79];
	mul.wide.s32 	%rd98, %r88, 8;
	add.s64 	%rd99, %rd2, %rd98;
	ld.global.f64 	%fd101, [%rd99];
	ld.global.f64 	%fd102, [%rd81];
	fma.rn.f64 	%fd103, %fd101, %fd102, %fd100;
	ld.global.u32 	%r89, [%rd79+4];
	mul.wide.s32 	%rd100, %r89, 8;
	add.s64 	%rd101, %rd2, %rd100;
	ld.global.f64 	%fd104, [%rd101];
	ld.global.f64 	%fd105, [%rd81+8];
	fma.rn.f64 	%fd106, %fd104, %fd105, %fd103;
	ld.global.u32 	%r90, [%rd79+8];
	mul.wide.s32 	%rd102, %r90, 8;
	add.s64 	%rd103, %rd2, %rd102;
	ld.global.f64 	%fd107, [%rd103];
	ld.global.f64 	%fd108, [%rd81+16];
	fma.rn.f64 	%fd109, %fd107, %fd108, %fd106;
	ld.global.u32 	%r91, [%rd79+12];
	mul.wide.s32 	%rd104, %r91, 8;
	add.s64 	%rd105, %rd2, %rd104;
	ld.global.f64 	%fd110, [%rd105];
	ld.global.f64 	%fd111, [%rd81+24];
	fma.rn.f64 	%fd112, %fd110, %fd111, %fd109;
	ld.global.u32 	%r92, [%rd79+16];
	mul.wide.s32 	%rd106, %r92, 8;
	add.s64 	%rd107, %rd2, %rd106;
	ld.global.f64 	%fd113, [%rd107];
	ld.global.f64 	%fd114, [%rd81+32];
	fma.rn.f64 	%fd115, %fd113, %fd114, %fd112;
	ld.global.u32 	%r93, [%rd79+20];
	mul.wide.s32 	%rd108, %r93, 8;
	add.s64 	%rd109, %rd2, %rd108;
	ld.global.f64 	%fd116, [%rd109];
	ld.global.f64 	%fd117, [%rd81+40];
	fma.rn.f64 	%fd118, %fd116, %fd117, %fd115;
	ld.global.u32 	%r94, [%rd79+24];
	mul.wide.s32 	%rd110, %r94, 8;
	add.s64 	%rd111, %rd2, %rd110;
	ld.global.f64 	%fd119, [%rd111];
	ld.global.f64 	%fd120, [%rd81+48];
	fma.rn.f64 	%fd121, %fd119, %fd120, %fd118;
	ld.global.u32 	%r95, [%rd79+28];
	mul.wide.s32 	%rd112, %r95, 8;
	add.s64 	%rd113, %rd2, %rd112;
	ld.global.f64 	%fd122, [%rd113];
	ld.global.f64 	%fd123, [%rd81+56];
	fma.rn.f64 	%fd180, %fd122, %fd123, %fd121;
	add.s32 	%r114, %r114, 16;
	add.s32 	%r109, %r109, 16;
	setp.eq.s32 	%p16, %r109, 0;
	@%p16 bra 	$L__BB1_7;
	bra.uni 	$L__BB1_6;
$L__BB1_7:
	setp.eq.s32 	%p17, %r9, 0;
	@%p17 bra 	$L__BB1_31;
	and.b32  	%r27, %r8, 7;
	setp.lt.u32 	%p18, %r9, 8;
	@%p18 bra 	$L__BB1_10;
	mul.wide.s32 	%rd114, %r114, 4;
	add.s64 	%rd115, %rd3, %rd114;
	ld.global.u32 	%r96, [%rd115];
	mul.wide.s32 	%rd116, %r96, 8;
	add.s64 	%rd117, %rd2, %rd116;
	ld.global.f64 	%fd125, [%rd117];
	mul.wide.s32 	%rd118, %r114, 8;
	add.s64 	%rd119, %rd1, %rd118;
	ld.global.f64 	%fd126, [%rd119];
	fma.rn.f64 	%fd127, %fd125, %fd126, %fd180;
	ld.global.u32 	%r97, [%rd115+4];
	mul.wide.s32 	%rd120, %r97, 8;
	add.s64 	%rd121, %rd2, %rd120;
	ld.global.f64 	%fd128, [%rd121];
	ld.global.f64 	%fd129, [%rd119+8];
	fma.rn.f64 	%fd130, %fd128, %fd129, %fd127;
	ld.global.u32 	%r98, [%rd115+8];
	mul.wide.s32 	%rd122, %r98, 8;
	add.s64 	%rd123, %rd2, %rd122;
	ld.global.f64 	%fd131, [%rd123];
	ld.global.f64 	%fd132, [%rd119+16];
	fma.rn.f64 	%fd133, %fd131, %fd132, %fd130;
	ld.global.u32 	%r99, [%rd115+12];
	mul.wide.s32 	%rd124, %r99, 8;
	add.s64 	%rd125, %rd2, %rd124;
	ld.global.f64 	%fd134, [%rd125];
	ld.global.f64 	%fd135, [%rd119+24];
	fma.rn.f64 	%fd136, %fd134, %fd135, %fd133;
	ld.global.u32 	%r100, [%rd115+16];
	mul.wide.s32 	%rd126, %r100, 8;
	add.s64 	%rd127, %rd2, %rd126;
	ld.global.f64 	%fd137, [%rd127];
	ld.global.f64 	%fd138, [%rd119+32];
	fma.rn.f64 	%fd139, %fd137, %fd138, %fd136;
	ld.global.u32 	%r101, [%rd115+20];
	mul.wide.s32 	%rd128, %r101, 8;
	add.s64 	%rd129, %rd2, %rd128;
	ld.global.f64 	%fd140, [%rd129];
	ld.global.f64 	%fd141, [%rd119+40];
	fma.rn.f64 	%fd142, %fd140, %fd141, %fd139;
	ld.global.u32 	%r102, [%rd115+24];
	mul.wide.s32 	%rd130, %r102, 8;
	add.s64 	%rd131, %rd2, %rd130;
	ld.global.f64 	%fd143, [%rd131];
	ld.global.f64 	%fd144, [%rd119+48];
	fma.rn.f64 	%fd145, %fd143, %fd144, %fd142;
	ld.global.u32 	%r103, [%rd115+28];
	mul.wide.s32 	%rd132, %r103, 8;
	add.s64 	%rd133, %rd2, %rd132;
	ld.global.f64 	%fd146, [%rd133];
	ld.global.f64 	%fd147, [%rd119+56];
	fma.rn.f64 	%fd180, %fd146, %fd147, %fd145;
	add.s32 	%r114, %r114, 8;
$L__BB1_10:
	setp.eq.s32 	%p19, %r27, 0;
	@%p19 bra 	$L__BB1_31;
	and.b32  	%r30, %r8, 3;
	setp.lt.u32 	%p20, %r27, 4;
	@%p20 bra 	$L__BB1_13;
	mul.wide.s32 	%rd134, %r114, 4;
	add.s64 	%rd135, %rd3, %rd134;
	ld.global.u32 	%r104, [%rd135];
	mul.wide.s32 	%rd136, %r104, 8;
	add.s64 	%rd137, %rd2, %rd136;
	ld.global.f64 	%fd149, [%rd137];
	mul.wide.s32 	%rd138, %r114, 8;
	add.s64 	%rd139, %rd1, %rd138;
	ld.global.f64 	%fd150, [%rd139];
	fma.rn.f64 	%fd151, %fd149, %fd150, %fd180;
	ld.global.u32 	%r105, [%rd135+4];
	mul.wide.s32 	%rd140, %r105, 8;
	add.s64 	%rd141, %rd2, %rd140;
	ld.global.f64 	%fd152, [%rd141];
	ld.global.f64 	%fd153, [%rd139+8];
	fma.rn.f64 	%fd154, %fd152, %fd153, %fd151;
	ld.global.u32 	%r106, [%rd135+8];
	mul.wide.s32 	%rd142, %r106, 8;
	add.s64 	%rd143, %rd2, %rd142;
	ld.global.f64 	%fd155, [%rd143];
	ld.global.f64 	%fd156, [%rd139+16];
	fma.rn.f64 	%fd157, %fd155, %fd156, %fd154;
	ld.global.u32 	%r107, [%rd135+12];
	mul.wide.s32 	%rd144, %r107, 8;
	add.s64 	%rd145, %rd2, %rd144;
	ld.global.f64 	%fd158, [%rd145];
	ld.global.f64 	%fd159, [%rd139+24];
	fma.rn.f64 	%fd180, %fd158, %fd159, %fd157;
	add.s32 	%r114, %r114, 4;
$L__BB1_13:
	setp.eq.s32 	%p21, %r30, 0;
	@%p21 bra 	$L__BB1_31;
	neg.s32 	%r117, %r30;
$L__BB1_15:
	.pragma "nounroll";
	mul.wide.s32 	%rd146, %r114, 8;
	add.s64 	%rd147, %rd1, %rd146;
	mul.wide.s32 	%rd148, %r114, 4;
	add.s64 	%rd149, %rd3, %rd148;
	ld.global.u32 	%r108, [%rd149];
	mul.wide.s32 	%rd150, %r108, 8;
	add.s64 	%rd151, %rd2, %rd150;
	ld.global.f64 	%fd160, [%rd151];
	ld.global.f64 	%fd161, [%rd147];
	fma.rn.f64 	%fd180, %fd160, %fd161, %fd180;
	add.s32 	%r114, %r114, 1;
	add.s32 	%r117, %r117, 1;
	setp.eq.s32 	%p22, %r117, 0;
	@%p22 bra 	$L__BB1_31;
	bra.uni 	$L__BB1_15;
$L__BB1_16:
	setp.ne.s32 	%p3, %r1, %r5;
	@%p3 bra 	$L__BB1_30;
	cvt.s64.s32 	%rd154, %r1;
	mul.wide.s32 	%rd28, %r1, 4;
	add.s64 	%rd29, %rd4, %rd28;
	ld.global.u32 	%r119, [%rd29];
	setp.ge.s32 	%p4, %r119, %r2;
	@%p4 bra 	$L__BB1_30;
	setp.ge.s32 	%p5, %r119, %r3;
	@%p5 bra 	$L__BB1_31;
	sub.s32 	%r16, %r3, %r119;
	and.b32  	%r17, %r16, 7;
	sub.s32 	%r55, %r119, %r3;
	setp.gt.u32 	%p6, %r55, -8;
	mov.f64 	%fd180, 0d0000000000000000;
	@%p6 bra 	$L__BB1_22;
	and.b32  	%r56, %r16, -8;
	neg.s32 	%r112, %r56;
	add.s64 	%rd10, %rd3, 16;
	add.s64 	%rd11, %rd1, 32;
	add.s32 	%r111, %r119, %r4;
	mov.f64 	%fd180, 0d0000000000000000;
$L__BB1_21:
	.pragma "nounroll";
	mul.wide.s32 	%rd30, %r119, 4;
	add.s64 	%rd31, %rd10, %rd30;
	mul.wide.s32 	%rd32, %r111, 8;
	add.s64 	%rd33, %rd11, %rd32;
	ld.global.u32 	%r57, [%rd31+-16];
	mul.wide.s32 	%rd34, %r57, 8;
	add.s64 	%rd35, %rd2, %rd34;
	ld.global.f64 	%fd30, [%rd35];
	ld.global.f64 	%fd31, [%rd33+-32];
	fma.rn.f64 	%fd32, %fd30, %fd31, %fd180;
	ld.global.u32 	%r58, [%rd31+-12];
	mul.wide.s32 	%rd36, %r58, 8;
	add.s64 	%rd37, %rd2, %rd36;
	ld.global.f64 	%fd33, [%rd37];
	ld.global.f64 	%fd34, [%rd33+-24];
	fma.rn.f64 	%fd35, %fd33, %fd34, %fd32;
	ld.global.u32 	%r59, [%rd31+-8];
	mul.wide.s32 	%rd38, %r59, 8;
	add.s64 	%rd39, %rd2, %rd38;
	ld.global.f64 	%fd36, [%rd39];
	ld.global.f64 	%fd37, [%rd33+-16];
	fma.rn.f64 	%fd38, %fd36, %fd37, %fd35;
	ld.global.u32 	%r60, [%rd31+-4];
	mul.wide.s32 	%rd40, %r60, 8;
	add.s64 	%rd41, %rd2, %rd40;
	ld.global.f64 	%fd39, [%rd41];
	ld.global.f64 	%fd40, [%rd33+-8];
	fma.rn.f64 	%fd41, %fd39, %fd40, %fd38;
	ld.global.u32 	%r61, [%rd31];
	mul.wide.s32 	%rd42, %r61, 8;
	add.s64 	%rd43, %rd2, %rd42;
	ld.global.f64 	%fd42, [%rd43];
	ld.global.f64 	%fd43, [%rd33];
	fma.rn.f64 	%fd44, %fd42, %fd43, %fd41;
	ld.global.u32 	%r62, [%rd31+4];
	mul.wide.s32 	%rd44, %r62, 8;
	add.s64 	%rd45, %rd2, %rd44;
	ld.global.f64 	%fd45, [%rd45];
	ld.global.f64 	%fd46, [%rd33+8];
	fma.rn.f64 	%fd47, %fd45, %fd46, %fd44;
	ld.global.u32 	%r63, [%rd31+8];
	mul.wide.s32 	%rd46, %r63, 8;
	add.s64 	%rd47, %rd2, %rd46;
	ld.global.f64 	%fd48, [%rd47];
	ld.global.f64 	%fd49, [%rd33+16];
	fma.rn.f64 	%fd50, %fd48, %fd49, %fd47;
	ld.global.u32 	%r64, [%rd31+12];
	mul.wide.s32 	%rd48, %r64, 8;
	add.s64 	%rd49, %rd2, %rd48;
	ld.global.f64 	%fd51, [%rd49];
	ld.global.f64 	%fd52, [%rd33+24];
	fma.rn.f64 	%fd180, %fd51, %fd52, %fd50;
	add.s32 	%r119, %r119, 8;
	add.s32 	%r112, %r112, 8;
	add.s32 	%r111, %r111, 8;
	setp.eq.s32 	%p7, %r112, 0;
	@%p7 bra 	$L__BB1_22;
	bra.uni 	$L__BB1_21;
$L__BB1_22:
	setp.eq.s32 	%p8, %r17, 0;
	@%p8 bra 	$L__BB1_31;
	and.b32  	%r39, %r16, 3;
	setp.lt.u32 	%p9, %r17, 4;
	@%p9 bra 	$L__BB1_25;
	mul.wide.s32 	%rd50, %r119, 4;
	add.s64 	%rd51, %rd3, %rd50;
	ld.global.u32 	%r65, [%rd51];
	mul.wide.s32 	%rd52, %r65, 8;
	add.s64 	%rd53, %rd2, %rd52;
	ld.global.f64 	%fd54, [%rd53];
	add.s32 	%r66, %r119, %r4;
	mul.wide.s32 	%rd54, %r66, 8;
	add.s64 	%rd55, %rd1, %rd54;
	ld.global.f64 	%fd55, [%rd55];
	fma.rn.f64 	%fd56, %fd54, %fd55, %fd180;
	ld.global.u32 	%r67, [%rd51+4];
	mul.wide.s32 	%rd56, %r67, 8;
	add.s64 	%rd57, %rd2, %rd56;
	ld.global.f64 	%fd57, [%rd57];
	ld.global.f64 	%fd58, [%rd55+8];
	fma.rn.f64 	%fd59, %fd57, %fd58, %fd56;
	ld.global.u32 	%r68, [%rd51+8];
	mul.wide.s32 	%rd58, %r68, 8;
	add.s64 	%rd59, %rd2, %rd58;
	ld.global.f64 	%fd60, [%rd59];
	ld.global.f64 	%fd61, [%rd55+16];
	fma.rn.f64 	%fd62, %fd60, %fd61, %fd59;
	ld.global.u32 	%r69, [%rd51+12];
	mul.wide.s32 	%rd60, %r69, 8;
	add.s64 	%rd61, %rd2, %rd60;
	ld.global.f64 	%fd63, [%rd61];
	ld.global.f64 	%fd64, [%rd55+24];
	fma.rn.f64 	%fd180, %fd63, %fd64, %fd62;
	add.s32 	%r119, %r119, 4;
$L__BB1_25:
	setp.eq.s32 	%p10, %r39, 0;
	@%p10 bra 	$L__BB1_31;
	setp.eq.s32 	%p11, %r39, 1;
	@%p11 bra 	$L__BB1_28;
	mul.wide.s32 	%rd62, %r119, 4;
	add.s64 	%rd63, %rd3, %rd62;
	ld.global.u32 	%r70, [%rd63];
	mul.wide.s32 	%rd64, %r70, 8;
	add.s64 	%rd65, %rd2, %rd64;
	ld.global.f64 	%fd66, [%rd65];
	add.s32 	%r71, %r119, %r4;
	mul.wide.s32 	%rd66, %r71, 8;
	add.s64 	%rd67, %rd1, %rd66;
	ld.global.f64 	%fd67, [%rd67];
	fma.rn.f64 	%fd68, %fd66, %fd67, %fd180;
	ld.global.u32 	%r72, [%rd63+4];
	mul.wide.s32 	%rd68, %r72, 8;
	add.s64 	%rd69, %rd2, %rd68;
	ld.global.f64 	%fd69, [%rd69];
	ld.global.f64 	%fd70, [%rd67+8];
	fma.rn.f64 	%fd180, %fd69, %fd70, %fd68;
	add.s32 	%r119, %r119, 2;
$L__BB1_28:
	and.b32  	%r73, %r16, 1;
	setp.eq.b32 	%p12, %r73, 1;
	not.pred 	%p13, %p12;
	@%p13 bra 	$L__BB1_31;
	mul.wide.s32 	%rd70, %r119, 4;
	add.s64 	%rd71, %rd3, %rd70;
	ld.global.u32 	%r74, [%rd71];
	mul.wide.s32 	%rd72, %r74, 8;
	add.s64 	%rd73, %rd2, %rd72;
	ld.global.f64 	%fd71, [%rd73];
	add.s32 	%r75, %r119, %r4;
	mul.wide.s32 	%rd74, %r75, 8;
	add.s64 	%rd75, %rd1, %rd74;
	ld.global.f64 	%fd72, [%rd75];
	fma.rn.f64 	%fd180, %fd71, %fd72, %fd180;
	bra.uni 	$L__BB1_31;
$L__BB1_30:
	cvt.s64.s32 	%rd154, %r1;
$L__BB1_31:
	shl.b64 	%rd152, %rd154, 3;
	add.s64 	%rd153, %rd5, %rd152;
	ld.global.f64 	%fd162, [%rd153];
	add.f64 	%fd163, %fd180, %fd162;
	st.global.f64 	[%rd153], %fd163;
	bar.sync 	0;
	ret;

}


// ===== COMPILED SASS (sm_100) =====

	.target	sm_100

	.elftype	@"ET_EXEC"


//--------------------- .note.nv.tkinfo           --------------------------
	.section	.note.nv.tkinfo,"",@"SHT_NOTE"
	.sectionflags	@"SHF_NOTE_NV_TKINFO"
	.tkinfo
        /*0018*/ 	.word	0x00000002
        /*0030*/ 	.string	""
        /*0030*/ 	.string	"ptxas"
        /*0030*/ 	.string	"Cuda compilation tools, release 13.0, V13.0.88"
        /*0030*/ 	.string	"Build cuda_13.0.r13.0/compiler.36424714_0"
        /*0030*/ 	.string	"-arch sm_100 -m 64 "



//--------------------- .note.nv.cuinfo           --------------------------
	.section	.note.nv.cuinfo,"",@"SHT_NOTE"
	.sectionflags	@"SHF_NOTE_NV_CUINFO"
        /*0018*/ 	.short	0x0002
        /*001a*/ 	.short	0x0064
        /*001c*/ 	.short	0x0082
	.zero		2


//--------------------- .nv.info                  --------------------------
	.section	.nv.info,"",@"SHT_CUDA_INFO"
	.align	4


	//----- nvinfo : EIATTR_REGCOUNT
	.align		4
        /*0000*/ 	.byte	0x04, 0x2f
        /*0002*/ 	.short	(.L_1 - .L_0)
	.align		4
.L_0:
        /*0004*/ 	.word	index@(_Z24initializeDoubleArrayDevPdid)
        /*0008*/ 	.word	0x0000000d


	//----- nvinfo : EIATTR_FRAME_SIZE
	.align		4
.L_1:
        /*000c*/ 	.byte	0x04, 0x11
        /*000e*/ 	.short	(.L_3 - .L_2)
	.align		4
.L_2:
        /*0010*/ 	.word	index@(_Z24initializeDoubleArrayDevPdid)
        /*0014*/ 	.word	0x00000000


	//----- nvinfo : EIATTR_REGCOUNT
	.align		4
.L_3:
        /*0018*/ 	.byte	0x04, 0x2f
        /*001a*/ 	.short	(.L_5 - .L_4)
	.align		4
.L_4:
        /*001c*/ 	.word	index@(_Z24matrix_vector_multip_devPiS_PdS_S_S0_S0_S_)
        /*0020*/ 	.word	0x00000020


	//----- nvinfo : EIATTR_FRAME_SIZE
	.align		4
.L_5:
        /*0024*/ 	.byte	0x04, 0x11
        /*0026*/ 	.short	(.L_7 - .L_6)
	.align		4
.L_6:
        /*0028*/ 	.word	index@(_Z24matrix_vector_multip_devPiS_PdS_S_S0_S0_S_)
        /*002c*/ 	.word	0x00000000


	//----- nvinfo : EIATTR_MIN_STACK_SIZE
	.align		4
.L_7:
        /*0030*/ 	.byte	0x04, 0x12
        /*0032*/ 	.short	(.L_9 - .L_8)
	.align		4
.L_8:
        /*0034*/ 	.word	index@(_Z24matrix_vector_multip_devPiS_PdS_S_S0_S0_S_)
        /*0038*/ 	.word	0x00000000


	//----- nvinfo : EIATTR_MIN_STACK_SIZE
	.align		4
.L_9:
        /*003c*/ 	.byte	0x04, 0x12
        /*003e*/ 	.short	(.L_11 - .L_10)
	.align		4
.L_10:
        /*0040*/ 	.word	index@(_Z24initializeDoubleArrayDevPdid)
        /*0044*/ 	.word	0x00000000
.L_11:


//--------------------- .nv.compat                --------------------------
	.section	.nv.compat,"",@"SHT_CUDA_COMPAT_INFO"
	.align	4
        /*0000*/ 	.byte	0x02, 0x09, 0x00, 0x00, 0x02, 0x02, 0x01, 0x00, 0x02, 0x05, 0x05, 0x00, 0x03, 0x07, 0x01, 0x01
        /*0010*/ 	.byte	0x02, 0x03, 0x00, 0x00, 0x02, 0x06, 0x01, 0x00, 0x04, 0x0b, 0x08, 0x00, 0x01, 0x00, 0x00, 0x00
        /*0020*/ 	.byte	0x00, 0x00, 0x00, 0x00


//--------------------- .nv.info._Z24matrix_vector_multip_devPiS_PdS_S_S0_S0_S_ --------------------------
	.section	.nv.info._Z24matrix_vector_multip_devPiS_PdS_S_S0_S0_S_,"",@"SHT_CUDA_INFO"
	.sectionflags	@""
	.align	4


	//----- nvinfo : EIATTR_CUDA_API_VERSION
	.align		4
        /*0000*/ 	.byte	0x04, 0x37
        /*0002*/ 	.short	(.L_13 - .L_12)
.L_12:
        /*0004*/ 	.word	0x00000082


	//----- nvinfo : EIATTR_KPARAM_INFO
	.align		4
.L_13:
        /*0008*/ 	.byte	0x04, 0x17
        /*000a*/ 	.short	(.L_15 - .L_14)
.L_14:
        /*000c*/ 	.word	0x00000000
        /*0010*/ 	.short	0x0007
        /*0012*/ 	.short	0x0038
        /*0014*/ 	.byte	0x00, 0xf5, 0x21, 0x00


	//----- nvinfo : EIATTR_KPARAM_INFO
	.align		4
.L_15:
        /*0018*/ 	.byte	0x04, 0x17
        /*001a*/ 	.short	(.L_17 - .L_16)
.L_16:
        /*001c*/ 	.word	0x00000000
        /*0020*/ 	.short	0x0006
        /*0022*/ 	.short	0x0030
        /*0024*/ 	.byte	0x00, 0xf5, 0x21, 0x00


	//----- nvinfo : EIATTR_KPARAM_INFO
	.align		4
.L_17:
        /*0028*/ 	.byte	0x04, 0x17
        /*002a*/ 	.short	(.L_19 - .L_18)
.L_18:
        /*002c*/ 	.word	0x00000000
        /*0030*/ 	.short	0x0005
        /*0032*/ 	.short	0x0028
        /*0034*/ 	.byte	0x00, 0xf5, 0x21, 0x00


	//----- nvinfo : EIATTR_KPARAM_INFO
	.align		4
.L_19:
        /*0038*/ 	.byte	0x04, 0x17
        /*003a*/ 	.short	(.L_21 - .L_20)
.L_20:
        /*003c*/ 	.word	0x00000000
        /*0040*/ 	.short	0x0004
        /*0042*/ 	.short	0x0020
        /*0044*/ 	.byte	0x00, 0xf5, 0x21, 0x00


	//----- nvinfo : EIATTR_KPARAM_INFO
	.align		4
.L_21:
        /*0048*/ 	.byte	0x04, 0x17
        /*004a*/ 	.short	(.L_23 - .L_22)
.L_22:
        /*004c*/ 	.word	0x00000000
        /*0050*/ 	.short	0x0003
        /*0052*/ 	.short	0x0018
        /*0054*/ 	.byte	0x00, 0xf5, 0x21, 0x00


	//----- nvinfo : EIATTR_KPARAM_INFO
	.align		4
.L_23:
        /*0058*/ 	.byte	0x04, 0x17
        /*005a*/ 	.short	(.L_25 - .L_24)
.L_24:
        /*005c*/ 	.word	0x00000000
        /*0060*/ 	.short	0x0002
        /*0062*/ 	.short	0x0010
        /*0064*/ 	.byte	0x00, 0xf5, 0x21, 0x00


	//----- nvinfo : EIATTR_KPARAM_INFO
	.align		4
.L_25:
        /*0068*/ 	.byte	0x04, 0x17
        /*006a*/ 	.short	(.L_27 - .L_26)
.L_26:
        /*006c*/ 	.word	0x00000000
        /*0070*/ 	.short	0x0001
        /*0072*/ 	.short	0x0008
        /*0074*/ 	.byte	0x00, 0xf5, 0x21, 0x00


	//----- nvinfo : EIATTR_KPARAM_INFO
	.align		4
.L_27:
        /*0078*/ 	.byte	0x04, 0x17
        /*007a*/ 	.short	(.L_29 - .L_28)
.L_28:
        /*007c*/ 	.word	0x00000000
        /*0080*/ 	.short	0x0000
        /*0082*/ 	.short	0x0000
        /*0084*/ 	.byte	0x00, 0xf5, 0x21, 0x00


	//----- nvinfo : EIATTR_SPARSE_MMA_MASK
	.align		4
.L_29:
        /*0088*/ 	.byte	0x03, 0x50
        /*008a*/ 	.short	0x0000


	//----- nvinfo : EIATTR_MAXREG_COUNT
	.align		4
        /*008c*/ 	.byte	0x03, 0x1b
        /*008e*/ 	.short	0x00ff


	//----- nvinfo : EIATTR_NUM_BARRIERS
	.align		4
        /*0090*/ 	.byte	0x02, 0x4c
        /*0092*/ 	.byte	0x01
	.zero		1


	//----- nvinfo : EIATTR_MERCURY_ISA_VERSION
	.align		4
        /*0094*/ 	.byte	0x03, 0x5f
        /*0096*/ 	.short	0x0101


	//----- nvinfo : EIATTR_VRC_CTA_INIT_COUNT
	.align		4
        /*0098*/ 	.byte	0x02, 0x4a
	.zero		1
	.zero		1


	//----- nvinfo : EIATTR_EXIT_INSTR_OFFSETS
	.align		4
        /*009c*/ 	.byte	0x04, 0x1c
        /*009e*/ 	.short	(.L_31 - .L_30)


	//   ....[0]....
.L_30:
        /*00a0*/ 	.word	0x000019f0


	//----- nvinfo : EIATTR_CRS_STACK_SIZE
	.align		4
.L_31:
        /*00a4*/ 	.byte	0x04, 0x1e
        /*00a6*/ 	.short	(.L_33 - .L_32)
.L_32:
        /*00a8*/ 	.word	0x00000000


	//----- nvinfo : EIATTR_CBANK_PARAM_SIZE
	.align		4
.L_33:
        /*00ac*/ 	.byte	0x03, 0x19
        /*00ae*/ 	.short	0x0040


	//----- nvinfo : EIATTR_PARAM_CBANK
	.align		4
        /*00b0*/ 	.byte	0x04, 0x0a
        /*00b2*/ 	.short	(.L_35 - .L_34)
	.align		4
.L_34:
        /*00b4*/ 	.word	index@(.nv.constant0._Z24matrix_vector_multip_devPiS_PdS_S_S0_S0_S_)
        /*00b8*/ 	.short	0x0380
        /*00ba*/ 	.short	0x0040


	//----- nvinfo : EIATTR_SW_WAR
	.align		4
.L_35:
        /*00bc*/ 	.byte	0x04, 0x36
        /*00be*/ 	.short	(.L_37 - .L_36)
.L_36:
        /*00c0*/ 	.word	0x00000008
.L_37:


//--------------------- .nv.info._Z24initializeDoubleArrayDevPdid --------------------------
	.section	.nv.info._Z24initializeDoubleArrayDevPdid,"",@"SHT_CUDA_INFO"
	.sectionflags	@""
	.align	4


	//----- nvinfo : EIATTR_CUDA_API_VERSION
	.align		4
        /*0000*/ 	.byte	0x04, 0x37
        /*0002*/ 	.short	(.L_39 - .L_38)
.L_38:
        /*0004*/ 	.word	0x00000082


	//----- nvinfo : EIATTR_KPARAM_INFO
	.align		4
.L_39:
        /*0008*/ 	.byte	0x04, 0x17
        /*000a*/ 	.short	(.L_41 - .L_40)
.L_40:
        /*000c*/ 	.word	0x00000000
        /*0010*/ 	.short	0x0002
        /*0012*/ 	.short	0x0010
        /*0014*/ 	.byte	0x00, 0xf0, 0x21, 0x00


	//----- nvinfo : EIATTR_KPARAM_INFO
	.align		4
.L_41:
        /*0018*/ 	.byte	0x04, 0x17
        /*001a*/ 	.short	(.L_43 - .L_42)
.L_42:
        /*001c*/ 	.word	0x00000000
        /*0020*/ 	.short	0x0001
        /*0022*/ 	.short	0x0008
        /*0024*/ 	.byte	0x00, 0xf0, 0x11, 0x00


	//----- nvinfo : EIATTR_KPARAM_INFO
	.align		4
.L_43:
        /*0028*/ 	.byte	0x04, 0x17
        /*002a*/ 	.short	(.L_45 - .L_44)
.L_44:
        /*002c*/ 	.word	0x00000000
        /*0030*/ 	.short	0x0000
        /*0032*/ 	.short	0x0000
        /*0034*/ 	.byte	0x00, 0xf5, 0x21, 0x00


	//----- nvinfo : EIATTR_SPARSE_MMA_MASK
	.align		4
.L_45:
        /*0038*/ 	.byte	0x03, 0x50
        /*003a*/ 	.short	0x0000


	//----- nvinfo : EIATTR_MAXREG_COUNT
	.align		4
        /*003c*/ 	.byte	0x03, 0x1b
        /*003e*/ 	.short	0x00ff


	//----- nvinfo : EIATTR_MERCURY_ISA_VERSION
	.align		4
        /*0040*/ 	.byte	0x03, 0x5f
        /*0042*/ 	.short	0x0101


	//----- nvinfo : EIATTR_VRC_CTA_INIT_COUNT
	.align		4
        /*0044*/ 	.byte	0x02, 0x4a
	.zero		1
	.zero		1


	//----- nvinfo : EIATTR_EXIT_INSTR_OFFSETS
	.align		4
        /*0048*/ 	.byte	0x04, 0x1c
        /*004a*/ 	.short	(.L_47 - .L_46)


	//   ....[0]....
.L_46:
        /*004c*/ 	.word	0x00000030


	//   ....[1]....
        /*0050*/ 	.word	0x00000290


	//   ....[2]....
        /*0054*/ 	.word	0x000003a0


	//   ....[3]....
        /*0058*/ 	.word	0x00000470


	//   ....[4]....
        /*005c*/ 	.word	0x00000520


	//----- nvinfo : EIATTR_CBANK_PARAM_SIZE
	.align		4
.L_47:
        /*0060*/ 	.byte	0x03, 0x19
        /*0062*/ 	.short	0x0018


	//----- nvinfo : EIATTR_PARAM_CBANK
	.align		4
        /*0064*/ 	.byte	0x04, 0x0a
        /*0066*/ 	.short	(.L_49 - .L_48)
	.align		4
.L_48:
        /*0068*/ 	.word	index@(.nv.constant0._Z24initializeDoubleArrayDevPdid)
        /*006c*/ 	.short	0x0380
        /*006e*/ 	.short	0x0018


	//----- nvinfo : EIATTR_SW_WAR
	.align		4
.L_49:
        /*0070*/ 	.byte	0x04, 0x36
        /*0072*/ 	.short	(.L_51 - .L_50)
.L_50:
        /*0074*/ 	.word	0x00000008
.L_51:


//--------------------- .nv.callgraph             --------------------------
	.section	.nv.callgraph,"",@"SHT_CUDA_CALLGRAPH"
	.align	4
	.sectionentsize	8
	.align		4
        /*0000*/ 	.word	0x00000000
	.align		4
        /*0004*/ 	.word	0xffffffff
	.align		4
        /*0008*/ 	.word	0x00000000
	.align		4
        /*000c*/ 	.word	0xfffffffe
	.align		4
        /*0010*/ 	.word	0x00000000
	.align		4
        /*0014*/ 	.word	0xfffffffd
	.align		4
        /*0018*/ 	.word	0x00000000
	.align		4
        /*001c*/ 	.word	0xfffffffc


//--------------------- .text._Z24matrix_vector_multip_devPiS_PdS_S_S0_S0_S_ --------------------------
	.section	.text._Z24matrix_vector_multip_devPiS_PdS_S_S0_S0_S_,"ax",@progbits
	.align	128
        .global         _Z24matrix_vector_multip_devPiS_PdS_S_S0_S0_S_
        .type           _Z24matrix_vector_multip_devPiS_PdS_S_S0_S0_S_,@function
        .size           _Z24matrix_vector_multip_devPiS_PdS_S_S0_S0_S_,(.L_x_28 - _Z24matrix_vector_multip_devPiS_PdS_S_S0_S0_S_)
        .other          _Z24matrix_vector_multip_devPiS_PdS_S_S0_S0_S_,@"STO_CUDA_ENTRY STV_DEFAULT"
_Z24matrix_vector_multip_devPiS_PdS_S_S0_S0_S_:
.text._Z24matrix_vector_multip_devPiS_PdS_S_S0_S0_S_:
[----:B------:R-:W-:Y:S08]  /*0000*/  LDC R1, c[0x0][0x37c] ;  /* 0x0000df00ff017b82 */ /* 0x000ff00000000800 */
[----:B------:R-:W0:Y:S01]  /*0010*/  LDC.64 R2, c[0x0][0x3b8] ;  /* 0x0000ee00ff027b82 */ /* 0x000e220000000a00 */
[----:B------:R-:W0:Y:S07]  /*0020*/  LDCU.64 UR4, c[0x0][0x358] ;  /* 0x00006b00ff0477ac */ /* 0x000e2e0008000a00 */
[----:B------:R-:W1:Y:S01]  /*0030*/  LDC.64 R4, c[0x0][0x398] ;  /* 0x0000e600ff047b82 */ /* 0x000e620000000a00 */
[----:B0-----:R-:W2:Y:S04]  /*0040*/  LDG.E R2, desc[UR4][R2.64] ;  /* 0x0000000402027981 */ /* 0x001ea8000c1e1900 */
[----:B-1----:R-:W3:Y:S03]  /*0050*/  LDG.E R9, desc[UR4][R4.64] ;  /* 0x0000000404097981 */ /* 0x002ee6000c1e1900 */
[----:B------:R-:W0:Y:S01]  /*0060*/  LDC.64 R6, c[0x0][0x3a0] ;  /* 0x0000e800ff067b82 */ /* 0x000e220000000a00 */
[----:B------:R-:W1:Y:S01]  /*0070*/  S2R R13, SR_TID.Y ;  /* 0x00000000000d7919 */ /* 0x000e620000002200 */
[----:B------:R-:W4:Y:S06]  /*0080*/  S2R R8, SR_TID.X ;  /* 0x0000000000087919 */ /* 0x000f2c0000002100 */
[----:B------:R-:W4:Y:S08]  /*0090*/  LDC R11, c[0x0][0x360] ;  /* 0x0000d800ff0b7b82 */ /* 0x000f300000000800 */
[----:B------:R-:W1:Y:S08]  /*00a0*/  S2UR UR7, SR_CTAID.Y ;  /* 0x00000000000779c3 */ /* 0x000e700000002600 */
[----:B------:R-:W1:Y:S01]  /*00b0*/  LDC R0, c[0x0][0x364] ;  /* 0x0000d900ff007b82 */ /* 0x000e620000000800 */
[----:B------:R-:W1:Y:S01]  /*00c0*/  LDCU UR8, c[0x0][0x370] ;  /* 0x00006e00ff0877ac */ /* 0x000e620008000800 */
[----:B0-----:R0:W5:Y:S01]  /*00d0*/  LDG.E R7, desc[UR4][R6.64] ;  /* 0x0000000406077981 */ /* 0x001162000c1e1900 */
[----:B------:R-:W-:Y:S01]  /*00e0*/  BSSY.RECONVERGENT B1, `(.L_x_0) ;  /* 0x0000189000017945 */ /* 0x000fe20003800200 */
[----:B------:R-:W-:-:S04]  /*00f0*/  CS2R R20, SRZ ;  /* 0x0000000000147805 */ /* 0x000fc8000001ff00 */
[----:B------:R-:W4:Y:S01]  /*0100*/  S2UR UR6, SR_CTAID.X ;  /* 0x00000000000679c3 */ /* 0x000f220000002500 */
[----:B-1----:R-:W-:-:S04]  /*0110*/  IMAD R0, R0, UR7, R13 ;  /* 0x0000000700007c24 */ /* 0x002fc8000f8e020d */
[----:B------:R-:W-:Y:S02]  /*0120*/  IMAD R0, R0, UR8, RZ ;  /* 0x0000000800007c24 */ /* 0x000fe4000f8e02ff */
[----:B----4-:R-:W-:-:S04]  /*0130*/  IMAD R11, R11, UR6, R8 ;  /* 0x000000060b0b7c24 */ /* 0x010fc8000f8e0208 */
[----:B--2---:R-:W-:-:S05]  /*0140*/  IMAD R10, R2, R0, R11 ;  /* 0x00000000020a7224 */ /* 0x004fca00078e020b */
[CC--:B---3--:R-:W-:Y:S01]  /*0150*/  ISETP.GE.AND P0, PT, R10.reuse, R9.reuse, PT ;  /* 0x000000090a00720c */ /* 0x0c8fe20003f06270 */
[----:B------:R-:W-:Y:S01]  /*0160*/  IMAD R3, R10, R9, RZ ;  /* 0x000000090a037224 */ /* 0x000fe200078e02ff */
[----:B------:R-:W-:-:S11]  /*0170*/  IADD3 R13, PT, PT, R9, -0x1, RZ ;  /* 0xffffffff090d7810 */ /* 0x000fd60007ffe0ff */
[----:B------:R-:W1:Y:S02]  /*0180*/  @!P0 LDC.64 R4, c[0x0][0x3b0] ;  /* 0x0000ec00ff048b82 */ /* 0x000e640000000a00 */
[----:B-1----:R-:W-:-:S05]  /*0190*/  @!P0 IMAD.WIDE R4, R10, 0x8, R4 ;  /* 0x000000080a048825 */ /* 0x002fca00078e0204 */
[----:B------:R0:W-:Y:S01]  /*01a0*/  @!P0 STG.E.64 desc[UR4][R4.64], RZ ;  /* 0x000000ff04008986 */ /* 0x0001e2000c101b04 */
[----:B------:R-:W-:-:S13]  /*01b0*/  ISETP.GE.AND P0, PT, R10, R13, PT ;  /* 0x0000000d0a00720c */ /* 0x000fda0003f06270 */
[----:B0-----:R-:W-:Y:S05]  /*01c0*/  @P0 BRA `(.L_x_1) ;  /* 0x0000000c00940947 */ /* 0x001fea0003800000 */
[----:B------:R-:W0:Y:S02]  /*01d0*/  LDC.64 R2, c[0x0][0x380] ;  /* 0x0000e000ff027b82 */ /* 0x000e240000000a00 */
[----:B0-----:R-:W-:-:S05]  /*01e0*/  IMAD.WIDE R2, R10, 0x4, R2 ;  /* 0x000000040a027825 */ /* 0x001fca00078e0202 */
[----:B------:R-:W2:Y:S04]  /*01f0*/  LDG.E R0, desc[UR4][R2.64] ;  /* 0x0000000402007981 */ /* 0x000ea8000c1e1900 */
[----:B------:R-:W2:Y:S01]  /*0200*/  LDG.E R5, desc[UR4][R2.64+0x4] ;  /* 0x0000040402057981 */ /* 0x000ea2000c1e1900 */
[----:B------:R-:W-:Y:S01]  /*0210*/  BSSY.RECONVERGENT B0, `(.L_x_2) ;  /* 0x00000df000007945 */ /* 0x000fe20003800200 */
[----:B------:R-:W-:Y:S02]  /*0220*/  SHF.R.S32.HI R11, RZ, 0x1f, R10 ;  /* 0x0000001fff0b7819 */ /* 0x000fe4000001140a */
[----:B--2---:R-:W-:-:S13]  /*0230*/  ISETP.GE.AND P0, PT, R0, R5, PT ;  /* 0x000000050000720c */ /* 0x004fda0003f06270 */
[----:B------:R-:W-:Y:S05]  /*0240*/  @P0 BRA `(.L_x_3) ;  /* 0x0000000c006c0947 */ /* 0x000fea0003800000 */
[C---:B------:R-:W-:Y:S01]  /*0250*/  VIADDMNMX R5, R0.reuse, 0x1, R5, !PT ;  /* 0x0000000100057846 */ /* 0x040fe20007800105 */
[----:B------:R-:W-:Y:S01]  /*0260*/  BSSY.RECONVERGENT B2, `(.L_x_4) ;  /* 0x0000068000027945 */ /* 0x000fe20003800200 */
[----:B------:R-:W-:Y:S02]  /*0270*/  CS2R R20, SRZ ;  /* 0x0000000000147805 */ /* 0x000fe4000001ff00 */
[CC--:B------:R-:W-:Y:S02]  /*0280*/  IADD3 R3, PT, PT, -R0.reuse, R5.reuse, RZ ;  /* 0x0000000500037210 */ /* 0x0c0fe40007ffe1ff */
[----:B------:R-:W-:Y:S02]  /*0290*/  IADD3 R5, PT, PT, R0, -R5, RZ ;  /* 0x8000000500057210 */ /* 0x000fe40007ffe0ff */
[----:B------:R-:W-:Y:S02]  /*02a0*/  LOP3.LUT R4, R3, 0xf, RZ, 0xc0, !PT ;  /* 0x0000000f03047812 */ /* 0x000fe400078ec0ff */
[----:B------:R-:W-:-:S02]  /*02b0*/  ISETP.GT.U32.AND P1, PT, R5, -0x10, PT ;  /* 0xfffffff00500780c */ /* 0x000fc40003f24070 */
[----:B------:R-:W-:-:S11]  /*02c0*/  ISETP.NE.AND P0, PT, R4, RZ, PT ;  /* 0x000000ff0400720c */ /* 0x000fd60003f05270 */
[----:B------:R-:W-:Y:S05]  /*02d0*/  @P1 BRA `(.L_x_5) ;  /* 0x0000000400801947 */ /* 0x000fea0003800000 */
[----:B-----5:R-:W0:Y:S01]  /*02e0*/  LDC.64 R6, c[0x0][0x388] ;  /* 0x0000e200ff067b82 */ /* 0x020e220000000a00 */
[----:B------:R-:W-:Y:S02]  /*02f0*/  LOP3.LUT R2, R3, 0xfffffff0, RZ, 0xc0, !PT ;  /* 0xfffffff003027812 */ /* 0x000fe400078ec0ff */
[----:B------:R-:W-:Y:S02]  /*0300*/  CS2R R20, SRZ ;  /* 0x0000000000147805 */ /* 0x000fe4000001ff00 */
[----:B------:R-:W-:-:S03]  /*0310*/  IADD3 R2, PT, PT, -R2, RZ, RZ ;  /* 0x000000ff02027210 */ /* 0x000fc60007ffe1ff */
[----:B------:R-:W1:Y:S01]  /*0320*/  LDC.64 R8, c[0x0][0x390] ;  /* 0x0000e400ff087b82 */ /* 0x000e620000000a00 */
[----:B0-----:R-:W-:-:S04]  /*0330*/  IADD3 R6, P1, PT, R6, 0x20, RZ ;  /* 0x0000002006067810 */ /* 0x001fc80007f3e0ff */
[----:B------:R-:W-:Y:S02]  /*0340*/  IADD3.X R7, PT, PT, RZ, R7, RZ, P1, !PT ;  /* 0x00000007ff077210 */ /* 0x000fe40000ffe4ff */
[----:B-1----:R-:W-:-:S04]  /*0350*/  IADD3 R8, P2, PT, R8, 0x40, RZ ;  /* 0x0000004008087810 */ /* 0x002fc80007f5e0ff */
[----:B------:R-:W-:-:S09]  /*0360*/  IADD3.X R9, PT, PT, RZ, R9, RZ, P2, !PT ;  /* 0x00000009ff097210 */ /* 0x000fd200017fe4ff */
.L_x_6:
[C---:B------:R-:W-:Y:S01]  /*0370*/  IMAD.WIDE R26, R0.reuse, 0x4, R6 ;  /* 0x00000004001a7825 */ /* 0x040fe200078e0206 */
[----:B------:R-:W0:Y:S04]  /*0380*/  LDC.64 R14, c[0x0][0x3a8] ;  /* 0x0000ea00ff0e7b82 */ /* 0x000e280000000a00 */
[----:B------:R-:W0:Y:S01]  /*0390*/  LDG.E R29, desc[UR4][R26.64+-0x20] ;  /* 0xffffe0041a1d7981 */ /* 0x000e22000c1e1900 */
[----:B------:R-:W-:-:S03]  /*03a0*/  IMAD.WIDE R12, R0, 0x8, R8 ;  /* 0x00000008000c7825 */ /* 0x000fc600078e0208 */
[----:B------:R-:W2:Y:S04]  /*03b0*/  LDG.E R23, desc[UR4][R26.64+-0x1c] ;  /* 0xffffe4041a177981 */ /* 0x000ea8000c1e1900 */
[----:B------:R-:W3:Y:S04]  /*03c0*/  LDG.E.64 R16, desc[UR4][R12.64+-0x40] ;  /* 0xffffc0040c107981 */ /* 0x000ee8000c1e1b00 */
[----:B------:R-:W4:Y:S04]  /*03d0*/  LDG.E.64 R24, desc[UR4][R12.64+-0x30] ;  /* 0xffffd0040c187981 */ /* 0x000f28000c1e1b00 */
[----:B------:R-:W5:Y:S01]  /*03e0*/  LDG.E R5, desc[UR4][R26.64+-0xc] ;  /* 0xfffff4041a057981 */ /* 0x000f62000c1e1900 */
[----:B0-----:R-:W-:-:S05]  /*03f0*/  IMAD.WIDE R28, R29, 0x8, R14 ;  /* 0x000000081d1c7825 */ /* 0x001fca00078e020e */
[----:B------:R-:W3:Y:S01]  /*0400*/  LDG.E.64 R18, desc[UR4][R28.64] ;  /* 0x000000041c127981 */ /* 0x000ee2000c1e1b00 */
[----:B--2---:R-:W-:-:S06]  /*0410*/  IMAD.WIDE R22, R23, 0x8, R14 ;  /* 0x0000000817167825 */ /* 0x004fcc00078e020e */
[----:B------:R-:W2:Y:S04]  /*0420*/  LDG.E.64 R22, desc[UR4][R22.64] ;  /* 0x0000000416167981 */ /* 0x000ea8000c1e1b00 */
[----:B------:R-:W5:Y:S01]  /*0430*/  LDG.E.64 R28, desc[UR4][R12.64+-0x28] ;  /* 0xffffd8040c1c7981 */ /* 0x000f62000c1e1b00 */
[----:B---3--:R-:W-:-:S03]  /*0440*/  DFMA R20, R18, R16, R20 ;  /* 0x000000101214722b */ /* 0x008fc60000000014 */
[----:B------:R-:W3:Y:S04]  /*0450*/  LDG.E R17, desc[UR4][R26.64+-0x18] ;  /* 0xffffe8041a117981 */ /* 0x000ee8000c1e1900 */
[----:B------:R-:W2:Y:S01]  /*0460*/  LDG.E.64 R18, desc[UR4][R12.64+-0x38] ;  /* 0xffffc8040c127981 */ /* 0x000ea2000c1e1b00 */
[----:B---3--:R-:W-:-:S06]  /*0470*/  IMAD.WIDE R16, R17, 0x8, R14 ;  /* 0x0000000811107825 */ /* 0x008fcc00078e020e */
[----:B------:R-:W4:Y:S01]  /*0480*/  LDG.E.64 R16, desc[UR4][R16.64] ;  /* 0x0000000410107981 */ /* 0x000f22000c1e1b00 */
[----:B--2---:R-:W-:-:S03]  /*0490*/  DFMA R20, R22, R18, R20 ;  /* 0x000000121614722b */ /* 0x004fc60000000014 */
[----:B------:R-:W2:Y:S04]  /*04a0*/  LDG.E R19, desc[UR4][R26.64+-0x14] ;  /* 0xffffec041a137981 */ /* 0x000ea8000c1e1900 */
[----:B------:R-:W3:Y:S01]  /*04b0*/  LDG.E.64 R22, desc[UR4][R12.64+-0x20] ;  /* 0xffffe0040c167981 */ /* 0x000ee2000c1e1b00 */
[----:B----4-:R-:W-:-:S03]  /*04c0*/  DFMA R24, R16, R24, R20 ;  /* 0x000000181018722b */ /* 0x010fc60000000014 */
[----:B------:R-:W4:Y:S01]  /*04d0*/  LDG.E R21, desc[UR4][R26.64+-0x10] ;  /* 0xfffff0041a157981 */ /* 0x000f22000c1e1900 */
[----:B--2---:R-:W-:-:S06]  /*04e0*/  IMAD.WIDE R18, R19, 0x8, R14 ;  /* 0x0000000813127825 */ /* 0x004fcc00078e020e */
[----:B------:R-:W5:Y:S01]  /*04f0*/  LDG.E.64 R18, desc[UR4][R18.64] ;  /* 0x0000000412127981 */ /* 0x000f62000c1e1b00 */
[----:B----4-:R-:W-:-:S06]  /*0500*/  IMAD.WIDE R20, R21, 0x8, R14 ;  /* 0x0000000815147825 */ /* 0x010fcc00078e020e */
[----:B------:R-:W3:Y:S01]  /*0510*/  LDG.E.64 R20, desc[UR4][R20.64] ;  /* 0x0000000414147981 */ /* 0x000ee2000c1e1b00 */
[----:B-----5:R-:W-:Y:S01]  /*0520*/  DFMA R24, R18, R28, R24 ;  /* 0x0000001c1218722b */ /* 0x020fe20000000018 */
[----:B------:R-:W-:Y:S02]  /*0530*/  IMAD.WIDE R16, R5, 0x8, R14 ;  /* 0x0000000805107825 */ /* 0x000fe400078e020e */
[----:B------:R-:W2:Y:S04]  /*0540*/  LDG.E R29, desc[UR4][R26.64+0xc] ;  /* 0x00000c041a1d7981 */ /* 0x000ea8000c1e1900 */
[----:B------:R-:W4:Y:S04]  /*0550*/  LDG.E R5, desc[UR4][R26.64+-0x8] ;  /* 0xfffff8041a057981 */ /* 0x000f28000c1e1900 */
[----:B------:R-:W5:Y:S01]  /*0560*/  LDG.E.64 R16, desc[UR4][R16.64] ;  /* 0x0000000410107981 */ /* 0x000f62000c1e1b00 */
[----:B---3--:R-:W-:-:S03]  /*0570*/  DFMA R22, R20, R22, R24 ;  /* 0x000000161416722b */ /* 0x008fc60000000018 */
[----:B------:R-:W5:Y:S01]  /*0580*/  LDG.E.64 R24, desc[UR4][R12.64+-0x18] ;  /* 0xffffe8040c187981 */ /* 0x000f62000c1e1b00 */
[----:B----4-:R-:W-:-:S03]  /*0590*/  IMAD.WIDE R18, R5, 0x8, R14 ;  /* 0x0000000805127825 */ /* 0x010fc600078e020e */
[----:B------:R-:W3:Y:S04]  /*05a0*/  LDG.E R5, desc[UR4][R26.64+-0x4] ;  /* 0xfffffc041a057981 */ /* 0x000ee8000c1e1900 */
[----:B------:R-:W4:Y:S01]  /*05b0*/  LDG.E.64 R18, desc[UR4][R18.64] ;  /* 0x0000000412127981 */ /* 0x000f22000c1e1b00 */
[----:B-----5:R-:W-:-:S03]  /*05c0*/  DFMA R22, R16, R24, R22 ;  /* 0x000000181016722b */ /* 0x020fc60000000016 */
[----:B------:R-:W4:Y:S01]  /*05d0*/  LDG.E.64 R24, desc[UR4][R12.64+-0x10] ;  /* 0xfffff0040c187981 */ /* 0x000f22000c1e1b00 */
[----:B---3--:R-:W-:-:S03]  /*05e0*/  IMAD.WIDE R20, R5, 0x8, R14 ;  /* 0x0000000805147825 */ /* 0x008fc600078e020e */
[----:B------:R-:W3:Y:S04]  /*05f0*/  LDG.E R5, desc[UR4][R26.64] ;  /* 0x000000041a057981 */ /* 0x000ee8000c1e1900 */
[----:B------:R-:W5:Y:S01]  /*0600*/  LDG.E.64 R20, desc[UR4][R20.64] ;  /* 0x0000000414147981 */ /* 0x000f62000c1e1b00 */
[----:B----4-:R-:W-:-:S03]  /*0610*/  DFMA R22, R18, R24, R22 ;  /* 0x000000181216722b */ /* 0x010fc60000000016 */
[----:B------:R-:W5:Y:S01]  /*0620*/  LDG.E.64 R24, desc[UR4][R12.64+-0x8] ;  /* 0xfffff8040c187981 */ /* 0x000f62000c1e1b00 */
[----:B---3--:R-:W-:-:S03]  /*0630*/  IMAD.WIDE R16, R5, 0x8, R14 ;  /* 0x0000000805107825 */ /* 0x008fc600078e020e */
        /* <DEDUP_REMOVED lines=9> */
[----:B--2---:R-:W-:-:S03]  /*06d0*/  IMAD.WIDE R28, R29, 0x8, R14 ;  /* 0x000000081d1c7825 */ /* 0x004fc600078e020e */
[----:B------:R-:W2:Y:S01]  /*06e0*/  LDG.E.64 R16, desc[UR4][R12.64+0x18] ;  /* 0x000018040c107981 */ /* 0x000ea2000c1e1b00 */
[----:B---3--:R-:W-:-:S03]  /*06f0*/  IMAD.WIDE R20, R5, 0x8, R14 ;  /* 0x0000000805147825 */ /* 0x008fc600078e020e */
[----:B------:R-:W3:Y:S04]  /*0700*/  LDG.E R5, desc[UR4][R26.64+0x10] ;  /* 0x000010041a057981 */ /* 0x000ee8000c1e1900 */
[----:B------:R-:W4:Y:S04]  /*0710*/  LDG.E.64 R20, desc[UR4][R20.64] ;  /* 0x0000000414147981 */ /* 0x000f28000c1e1b00 */
[----:B------:R-:W2:Y:S01]  /*0720*/  LDG.E.64 R28, desc[UR4][R28.64] ;  /* 0x000000041c1c7981 */ /* 0x000ea2000c1e1b00 */
[----:B-----5:R-:W-:-:S03]  /*0730*/  DFMA R22, R18, R24, R22 ;  /* 0x000000181216722b */ /* 0x020fc60000000016 */
[----:B------:R-:W4:Y:S01]  /*0740*/  LDG.E.64 R24, desc[UR4][R12.64+0x10] ;  /* 0x000010040c187981 */ /* 0x000f22000c1e1b00 */
[----:B---3--:R-:W-:-:S03]  /*0750*/  IMAD.WIDE R18, R5, 0x8, R14 ;  /* 0x0000000805127825 */ /* 0x008fc600078e020e */
[----:B------:R-:W3:Y:S04]  /*0760*/  LDG.E R5, desc[UR4][R26.64+0x1c] ;  /* 0x00001c041a057981 */ /* 0x000ee8000c1e1900 */
[----:B------:R-:W5:Y:S01]  /*0770*/  LDG.E.64 R18, desc[UR4][R18.64] ;  /* 0x0000000412127981 */ /* 0x000f62000c1e1b00 */
[----:B----4-:R-:W-:-:S03]  /*0780*/  DFMA R24, R20, R24, R22 ;  /* 0x000000181418722b */ /* 0x010fc60000000016 */
[----:B------:R-:W4:Y:S04]  /*0790*/  LDG.E R22, desc[UR4][R26.64+0x14] ;  /* 0x000014041a167981 */ /* 0x000f28000c1e1900 */
[----:B------:R-:W3:Y:S01]  /*07a0*/  LDG.E R23, desc[UR4][R26.64+0x18] ;  /* 0x000018041a177981 */ /* 0x000ee2000c1e1900 */
[----:B--2---:R-:W-:-:S03]  /*07b0*/  DFMA R24, R28, R16, R24 ;  /* 0x000000101c18722b */ /* 0x004fc60000000018 */
[----:B------:R-:W5:Y:S04]  /*07c0*/  LDG.E.64 R16, desc[UR4][R12.64+0x20] ;  /* 0x000020040c107981 */ /* 0x000f68000c1e1b00 */
[----:B------:R-:W2:Y:S01]  /*07d0*/  LDG.E.64 R28, desc[UR4][R12.64+0x38] ;  /* 0x000038040c1c7981 */ /* 0x000ea2000c1e1b00 */
[----:B----4-:R-:W-:-:S04]  /*07e0*/  IMAD.WIDE R20, R22, 0x8, R14 ;  /* 0x0000000816147825 */ /* 0x010fc800078e020e */
[----:B---3--:R-:W-:Y:S02]  /*07f0*/  IMAD.WIDE R22, R23, 0x8, R14 ;  /* 0x0000000817167825 */ /* 0x008fe400078e020e */
[----:B------:R-:W3:Y:S01]  /*0800*/  LDG.E.64 R20, desc[UR4][R20.64] ;  /* 0x0000000414147981 */ /* 0x000ee2000c1e1b00 */
[----:B-----5:R-:W-:-:S03]  /*0810*/  DFMA R16, R18, R16, R24 ;  /* 0x000000101210722b */ /* 0x020fc60000000018 */
[----:B------:R-:W3:Y:S01]  /*0820*/  LDG.E.64 R18, desc[UR4][R12.64+0x28] ;  /* 0x000028040c127981 */ /* 0x000ee2000c1e1b00 */
[----:B------:R-:W-:-:S03]  /*0830*/  IMAD.WIDE R14, R5, 0x8, R14 ;  /* 0x00000008050e7825 */ /* 0x000fc600078e020e */
[----:B------:R-:W4:Y:S04]  /*0840*/  LDG.E.64 R22, desc[UR4][R22.64] ;  /* 0x0000000416167981 */ /* 0x000f28000c1e1b00 */
[----:B------:R-:W4:Y:S04]  /*0850*/  LDG.E.64 R24, desc[UR4][R12.64+0x30] ;  /* 0x000030040c187981 */ /* 0x000f28000c1e1b00 */
[----:B------:R-:W2:Y:S01]  /*0860*/  LDG.E.64 R14, desc[UR4][R14.64] ;  /* 0x000000040e0e7981 */ /* 0x000ea2000c1e1b00 */
[----:B------:R-:W-:-:S04]  /*0870*/  IADD3 R2, PT, PT, R2, 0x10, RZ ;  /* 0x0000001002027810 */ /* 0x000fc80007ffe0ff */
[----:B------:R-:W-:Y:S02]  /*0880*/  ISETP.NE.AND P1, PT, R2, RZ, PT ;  /* 0x000000ff0200720c */ /* 0x000fe40003f25270 */
[----:B------:R-:W-:Y:S01]  /*0890*/  IADD3 R0, PT, PT, R0, 0x10, RZ ;  /* 0x0000001000007810 */ /* 0x000fe20007ffe0ff */
[----:B---3--:R-:W-:-:S08]  /*08a0*/  DFMA R16, R20, R18, R16 ;  /* 0x000000121410722b */ /* 0x008fd00000000010 */
[----:B----4-:R-:W-:-:S08]  /*08b0*/  DFMA R16, R22, R24, R16 ;  /* 0x000000181610722b */ /* 0x010fd00000000010 */
[----:B--2---:R-:W-:Y:S01]  /*08c0*/  DFMA R20, R14, R28, R16 ;  /* 0x0000001c0e14722b */ /* 0x004fe20000000010 */
[----:B------:R-:W-:Y:S10]  /*08d0*/  @P1 BRA `(.L_x_6) ;  /* 0xfffffff800a41947 */ /* 0x000ff4000383ffff */
.L_x_5:
[----:B------:R-:W-:Y:S05]  /*08e0*/  BSYNC.RECONVERGENT B2 ;  /* 0x0000000000027941 */ /* 0x000fea0003800200 */
.L_x_4:
[----:B------:R-:W-:Y:S05]  /*08f0*/  @!P0 BRA `(.L_x_3) ;  /* 0x0000000400c08947 */ /* 0x000fea0003800000 */
[----:B------:R-:W-:Y:S01]  /*0900*/  ISETP.GE.U32.AND P0, PT, R4, 0x8, PT ;  /* 0x000000080400780c */ /* 0x000fe20003f06070 */
[----:B------:R-:W-:Y:S01]  /*0910*/  BSSY.RECONVERGENT B2, `(.L_x_7) ;  /* 0x0000032000027945 */ /* 0x000fe20003800200 */
[----:B------:R-:W-:-:S04]  /*0920*/  LOP3.LUT R2, R3, 0x7, RZ, 0xc0, !PT ;  /* 0x0000000703027812 */ /* 0x000fc800078ec0ff */
[----:B------:R-:W-:-:S07]  /*0930*/  ISETP.NE.AND P1, PT, R2, RZ, PT ;  /* 0x000000ff0200720c */ /* 0x000fce0003f25270 */
[----:B------:R-:W-:Y:S06]  /*0940*/  @!P0 BRA `(.L_x_8) ;  /* 0x0000000000b88947 */ /* 0x000fec0003800000 */
[----:B------:R-:W0:Y:S08]  /*0950*/  LDC.64 R26, c[0x0][0x388] ;  /* 0x0000e200ff1a7b82 */ /* 0x000e300000000a00 */
[----:B------:R-:W1:Y:S08]  /*0960*/  LDC.64 R8, c[0x0][0x3a8] ;  /* 0x0000ea00ff087b82 */ /* 0x000e700000000a00 */
[----:B-----5:R-:W2:Y:S01]  /*0970*/  LDC.64 R6, c[0x0][0x390] ;  /* 0x0000e400ff067b82 */ /* 0x020ea20000000a00 */
[----:B0-----:R-:W-:-:S05]  /*0980*/  IMAD.WIDE R26, R0, 0x4, R26 ;  /* 0x00000004001a7825 */ /* 0x001fca00078e021a */
[----:B------:R-:W1:Y:S04]  /*0990*/  LDG.E R17, desc[UR4][R26.64] ;  /* 0x000000041a117981 */ /* 0x000e68000c1e1900 */
[----:B------:R-:W3:Y:S04]  /*09a0*/  LDG.E R5, desc[UR4][R26.64+0x4] ;  /* 0x000004041a057981 */ /* 0x000ee8000c1e1900 */
[----:B------:R-:W4:Y:S01]  /*09b0*/  LDG.E R29, desc[UR4][R26.64+0x8] ;  /* 0x000008041a1d7981 */ /* 0x000f22000c1e1900 */
[----:B--2---:R-:W-:-:S03]  /*09c0*/  IMAD.WIDE R6, R0, 0x8, R6 ;  /* 0x0000000800067825 */ /* 0x004fc600078e0206 */
[----:B------:R-:W2:Y:S04]  /*09d0*/  LDG.E R15, desc[UR4][R26.64+0xc] ;  /* 0x00000c041a0f7981 */ /* 0x000ea8000c1e1900 */
[----:B------:R-:W2:Y:S04]  /*09e0*/  LDG.E.64 R12, desc[UR4][R6.64] ;  /* 0x00000004060c7981 */ /* 0x000ea8000c1e1b00 */
[----:B------:R-:W2:Y:S04]  /*09f0*/  LDG.E.64 R24, desc[UR4][R6.64+0x8] ;  /* 0x0000080406187981 */ /* 0x000ea8000c1e1b00 */
[----:B------:R-:W2:Y:S01]  /*0a00*/  LDG.E R23, desc[UR4][R26.64+0x14] ;  /* 0x000014041a177981 */ /* 0x000ea2000c1e1900 */
[----:B-1----:R-:W-:-:S06]  /*0a10*/  IMAD.WIDE R16, R17, 0x8, R8 ;  /* 0x0000000811107825 */ /* 0x002fcc00078e0208 */
[----:B------:R-:W2:Y:S01]  /*0a20*/  LDG.E.64 R16, desc[UR4][R16.64] ;  /* 0x0000000410107981 */ /* 0x000ea2000c1e1b00 */
[----:B---3--:R-:W-:-:S06]  /*0a30*/  IMAD.WIDE R4, R5, 0x8, R8 ;  /* 0x0000000805047825 */ /* 0x008fcc00078e0208 */
[----:B------:R-:W3:Y:S01]  /*0a40*/  LDG.E.64 R4, desc[UR4][R4.64] ;  /* 0x0000000404047981 */ /* 0x000ee2000c1e1b00 */
[----:B----4-:R-:W-:-:S05]  /*0a50*/  IMAD.WIDE R28, R29, 0x8, R8 ;  /* 0x000000081d1c7825 */ /* 0x010fca00078e0208 */
[----:B------:R-:W4:Y:S01]  /*0a60*/  LDG.E.64 R18, desc[UR4][R28.64] ;  /* 0x000000041c127981 */ /* 0x000f22000c1e1b00 */
[----:B--2---:R-:W-:-:S06]  /*0a70*/  IMAD.WIDE R14, R15, 0x8, R8 ;  /* 0x000000080f0e7825 */ /* 0x004fcc00078e0208 */
[----:B------:R-:W2:Y:S01]  /*0a80*/  LDG.E.64 R14, desc[UR4][R14.64] ;  /* 0x000000040e0e7981 */ /* 0x000ea2000c1e1b00 */
[----:B------:R-:W-:-:S03]  /*0a90*/  DFMA R12, R16, R12, R20 ;  /* 0x0000000c100c722b */ /* 0x000fc60000000014 */
[----:B------:R-:W4:Y:S04]  /*0aa0*/  LDG.E R21, desc[UR4][R26.64+0x10] ;  /* 0x000010041a157981 */ /* 0x000f28000c1e1900 */
[----:B------:R-:W2:Y:S01]  /*0ab0*/  LDG.E.64 R16, desc[UR4][R6.64+0x10] ;  /* 0x0000100406107981 */ /* 0x000ea2000c1e1b00 */
[----:B---3--:R-:W-:-:S03]  /*0ac0*/  DFMA R24, R4, R24, R12 ;  /* 0x000000180418722b */ /* 0x008fc6000000000c */
[----:B------:R-:W3:Y:S04]  /*0ad0*/  LDG.E.64 R12, desc[UR4][R6.64+0x18] ;  /* 0x00001804060c7981 */ /* 0x000ee8000c1e1b00 */
[----:B------:R-:W3:Y:S04]  /*0ae0*/  LDG.E R4, desc[UR4][R26.64+0x18] ;  /* 0x000018041a047981 */ /* 0x000ee8000c1e1900 */
[----:B------:R-:W3:Y:S01]  /*0af0*/  LDG.E R5, desc[UR4][R26.64+0x1c] ;  /* 0x00001c041a057981 */ /* 0x000ee2000c1e1900 */
[----:B------:R-:W-:-:S06]  /*0b00*/  IMAD.WIDE R22, R23, 0x8, R8 ;  /* 0x0000000817167825 */ /* 0x000fcc00078e0208 */
[----:B------:R-:W3:Y:S01]  /*0b10*/  LDG.E.64 R22, desc[UR4][R22.64] ;  /* 0x0000000416167981 */ /* 0x000ee2000c1e1b00 */
[----:B----4-:R-:W-:Y:S01]  /*0b20*/  IMAD.WIDE R20, R21, 0x8, R8 ;  /* 0x0000000815147825 */ /* 0x010fe200078e0208 */
[----:B--2---:R-:W-:Y:S02]  /*0b30*/  DFMA R16, R18, R16, R24 ;  /* 0x000000101210722b */ /* 0x004fe40000000018 */
[----:B------:R-:W2:Y:S04]  /*0b40*/  LDG.E.64 R18, desc[UR4][R6.64+0x20] ;  /* 0x0000200406127981 */ /* 0x000ea8000c1e1b00 */
[----:B------:R-:W2:Y:S02]  /*0b50*/  LDG.E.64 R20, desc[UR4][R20.64] ;  /* 0x0000000414147981 */ /* 0x000ea4000c1e1b00 */
[----:B---3--:R-:W-:-:S02]  /*0b60*/  DFMA R12, R14, R12, R16 ;  /* 0x0000000c0e0c722b */ /* 0x008fc40000000010 */
[----:B------:R-:W3:Y:S01]  /*0b70*/  LDG.E.64 R24, desc[UR4][R6.64+0x28] ;  /* 0x0000280406187981 */ /* 0x000ee2000c1e1b00 */
[----:B------:R-:W-:-:S03]  /*0b80*/  IMAD.WIDE R14, R4, 0x8, R8 ;  /* 0x00000008040e7825 */ /* 0x000fc600078e0208 */
[----:B------:R-:W4:Y:S01]  /*0b90*/  LDG.E.64 R16, desc[UR4][R6.64+0x30] ;  /* 0x0000300406107981 */ /* 0x000f22000c1e1b00 */
[----:B------:R-:W-:-:S03]  /*0ba0*/  IMAD.WIDE R4, R5, 0x8, R8 ;  /* 0x0000000805047825 */ /* 0x000fc600078e0208 */
[----:B------:R-:W4:Y:S04]  /*0bb0*/  LDG.E.64 R14, desc[UR4][R14.64] ;  /* 0x000000040e0e7981 */ /* 0x000f28000c1e1b00 */
[----:B------:R-:W4:Y:S04]  /*0bc0*/  LDG.E.64 R8, desc[UR4][R6.64+0x38] ;  /* 0x0000380406087981 */ /* 0x000f28000c1e1b00 */
[----:B------:R-:W4:Y:S01]  /*0bd0*/  LDG.E.64 R4, desc[UR4][R4.64] ;  /* 0x0000000404047981 */ /* 0x000f22000c1e1b00 */
[----:B------:R-:W-:Y:S01]  /*0be0*/  IADD3 R0, PT, PT, R0, 0x8, RZ ;  /* 0x0000000800007810 */ /* 0x000fe20007ffe0ff */
[----:B--2---:R-:W-:-:S08]  /*0bf0*/  DFMA R12, R20, R18, R12 ;  /* 0x00000012140c722b */ /* 0x004fd0000000000c */
[----:B---3--:R-:W-:-:S08]  /*0c00*/  DFMA R12, R22, R24, R12 ;  /* 0x00000018160c722b */ /* 0x008fd0000000000c */
[----:B----4-:R-:W-:-:S08]  /*0c10*/  DFMA R12, R14, R16, R12 ;  /* 0x000000100e0c722b */ /* 0x010fd0000000000c */
[----:B------:R-:W-:-:S11]  /*0c20*/  DFMA R20, R4, R8, R12 ;  /* 0x000000080414722b */ /* 0x000fd6000000000c */
.L_x_8:
[----:B------:R-:W-:Y:S05]  /*0c30*/  BSYNC.RECONVERGENT B2 ;  /* 0x0000000000027941 */ /* 0x000fea0003800200 */
.L_x_7:
        /* <DEDUP_REMOVED lines=8> */
[----:B------:R-:W2:Y:S01]  /*0cc0*/  LDC.64 R18, c[0x0][0x390] ;  /* 0x0000e400ff127b82 */ /* 0x000ea20000000a00 */
[----:B0----5:R-:W-:-:S05]  /*0cd0*/  IMAD.WIDE R6, R0, 0x4, R4 ;  /* 0x0000000400067825 */ /* 0x021fca00078e0204 */
[----:B------:R-:W1:Y:S04]  /*0ce0*/  LDG.E R15, desc[UR4][R6.64] ;  /* 0x00000004060f7981 */ /* 0x000e68000c1e1900 */
[----:B------:R-:W3:Y:S04]  /*0cf0*/  LDG.E R9, desc[UR4][R6.64+0x4] ;  /* 0x0000040406097981 */ /* 0x000ee8000c1e1900 */
[----:B------:R-:W4:Y:S04]  /*0d00*/  LDG.E R5, desc[UR4][R6.64+0x8] ;  /* 0x0000080406057981 */ /* 0x000f28000c1e1900 */
[----:B------:R-:W4:Y:S01]  /*0d10*/  LDG.E R25, desc[UR4][R6.64+0xc] ;  /* 0x00000c0406197981 */ /* 0x000f22000c1e1900 */
[----:B--2---:R-:W-:-:S05]  /*0d20*/  IMAD.WIDE R18, R0, 0x8, R18 ;  /* 0x0000000800127825 */ /* 0x004fca00078e0212 */
[----:B------:R-:W2:Y:S04]  /*0d30*/  LDG.E.64 R16, desc[UR4][R18.64] ;  /* 0x0000000412107981 */ /* 0x000ea8000c1e1b00 */
[----:B------:R-:W2:Y:S04]  /*0d40*/  LDG.E.64 R12, desc[UR4][R18.64+0x8] ;  /* 0x00000804120c7981 */ /* 0x000ea8000c1e1b00 */
[----:B------:R-:W2:Y:S01]  /*0d50*/  LDG.E.64 R6, desc[UR4][R18.64+0x10] ;  /* 0x0000100412067981 */ /* 0x000ea2000c1e1b00 */
[----:B-1----:R-:W-:-:S04]  /*0d60*/  IMAD.WIDE R14, R15, 0x8, R22 ;  /* 0x000000080f0e7825 */ /* 0x002fc800078e0216 */
[--C-:B---3--:R-:W-:Y:S02]  /*0d70*/  IMAD.WIDE R8, R9, 0x8, R22.reuse ;  /* 0x0000000809087825 */ /* 0x108fe400078e0216 */
[----:B------:R-:W2:Y:S02]  /*0d80*/  LDG.E.64 R14, desc[UR4][R14.64] ;  /* 0x000000040e0e7981 */ /* 0x000ea4000c1e1b00 */
[--C-:B----4-:R-:W-:Y:S02]  /*0d90*/  IMAD.WIDE R4, R5, 0x8, R22.reuse ;  /* 0x0000000805047825 */ /* 0x110fe400078e0216 */
[----:B------:R-:W3:Y:S02]  /*0da0*/  LDG.E.64 R8, desc[UR4][R8.64] ;  /* 0x0000000408087981 */ /* 0x000ee4000c1e1b00 */
[----:B------:R-:W-:Y:S02]  /*0db0*/  IMAD.WIDE R22, R25, 0x8, R22 ;  /* 0x0000000819167825 */ /* 0x000fe400078e0216 */
        /* <DEDUP_REMOVED lines=8> */
.L_x_10:
[----:B------:R-:W-:Y:S05]  /*0e40*/  BSYNC.RECONVERGENT B2 ;  /* 0x0000000000027941 */ /* 0x000fea0003800200 */
.L_x_9:
[----:B------:R-:W-:Y:S05]  /*0e50*/  @!P1 BRA `(.L_x_3) ;  /* 0x0000000000689947 */ /* 0x000fea0003800000 */
[----:B------:R-:W0:Y:S08]  /*0e60*/  LDC.64 R4, c[0x0][0x388] ;  /* 0x0000e200ff047b82 */ /* 0x000e300000000a00 */
[----:B-----5:R-:W1:Y:S08]  /*0e70*/  LDC.64 R6, c[0x0][0x390] ;  /* 0x0000e400ff067b82 */ /* 0x020e700000000a00 */
[----:B------:R-:W2:Y:S01]  /*0e80*/  LDC.64 R8, c[0x0][0x3a8] ;  /* 0x0000ea00ff087b82 */ /* 0x000ea20000000a00 */
[----:B0-----:R-:W-:-:S06]  /*0e90*/  IMAD.WIDE R14, R0, 0x4, R4 ;  /* 0x00000004000e7825 */ /* 0x001fcc00078e0204 */
[----:B------:R-:W2:Y:S01]  /*0ea0*/  LDG.E R15, desc[UR4][R14.64] ;  /* 0x000000040e0f7981 */ /* 0x000ea2000c1e1900 */
[----:B-1----:R-:W-:-:S06]  /*0eb0*/  IMAD.WIDE R12, R0, 0x8, R6 ;  /* 0x00000008000c7825 */ /* 0x002fcc00078e0206 */
[----:B------:R-:W3:Y:S01]  /*0ec0*/  LDG.E.64 R12, desc[UR4][R12.64] ;  /* 0x000000040c0c7981 */ /* 0x000ee2000c1e1b00 */
[----:B------:R-:W-:Y:S01]  /*0ed0*/  IADD3 R3, PT, PT, -R3, 0x1, RZ ;  /* 0x0000000103037810 */ /* 0x000fe20007ffe1ff */
[----:B--2---:R-:W-:-:S06]  /*0ee0*/  IMAD.WIDE R16, R15, 0x8, R8 ;  /* 0x000000080f107825 */ /* 0x004fcc00078e0208 */
[----:B------:R-:W3:Y:S01]  /*0ef0*/  LDG.E.64 R16, desc[UR4][R16.64] ;  /* 0x0000000410107981 */ /* 0x000ee2000c1e1b00 */
[----:B------:R-:W-:Y:S01]  /*0f00*/  ISETP.NE.AND P0, PT, R3, RZ, PT ;  /* 0x000000ff0300720c */ /* 0x000fe20003f05270 */
[----:B---3--:R-:W-:-:S12]  /*0f10*/  DFMA R20, R16, R12, R20 ;  /* 0x0000000c1014722b */ /* 0x008fd80000000014 */
[----:B------:R-:W-:Y:S05]  /*0f20*/  @!P0 BRA `(.L_x_3) ;  /* 0x0000000000348947 */ /* 0x000fea0003800000 */
[----:B------:R-:W-:Y:S02]  /*0f30*/  IADD3 R17, PT, PT, R0, 0x1, RZ ;  /* 0x0000000100117810 */ /* 0x000fe40007ffe0ff */
[----:B------:R-:W-:-:S07]  /*0f40*/  MOV R0, R3 ;  /* 0x0000000300007202 */ /* 0x000fce0000000f00 */
.L_x_11:
[----:B------:R-:W-:-:S06]  /*0f50*/  IMAD.WIDE R12, R17, 0x4, R4 ;  /* 0x00000004110c7825 */ /* 0x000fcc00078e0204 */
[----:B------:R-:W2:Y:S01]  /*0f60*/  LDG.E R13, desc[UR4][R12.64] ;  /* 0x000000040c0d7981 */ /* 0x000ea2000c1e1900 */
[----:B------:R-:W-:-:S06]  /*0f70*/  IMAD.WIDE R2, R17, 0x8, R6 ;  /* 0x0000000811027825 */ /* 0x000fcc00078e0206 */
[----:B------:R-:W3:Y:S01]  /*0f80*/  LDG.E.64 R2, desc[UR4][R2.64] ;  /* 0x0000000402027981 */ /* 0x000ee2000c1e1b00 */
[----:B------:R-:W-:Y:S01]  /*0f90*/  IADD3 R0, PT, PT, R0, 0x1, RZ ;  /* 0x0000000100007810 */ /* 0x000fe20007ffe0ff */
[----:B--2---:R-:W-:-:S06]  /*0fa0*/  IMAD.WIDE R14, R13, 0x8, R8 ;  /* 0x000000080d0e7825 */ /* 0x004fcc00078e0208 */
[----:B------:R-:W3:Y:S01]  /*0fb0*/  LDG.E.64 R14, desc[UR4][R14.64] ;  /* 0x000000040e0e7981 */ /* 0x000ee2000c1e1b00 */
[----:B------:R-:W-:Y:S02]  /*0fc0*/  ISETP.NE.AND P0, PT, R0, RZ, PT ;  /* 0x000000ff0000720c */ /* 0x000fe40003f05270 */
[----:B------:R-:W-:Y:S01]  /*0fd0*/  IADD3 R17, PT, PT, R17, 0x1, RZ ;  /* 0x0000000111117810 */ /* 0x000fe20007ffe0ff */
[----:B---3--:R-:W-:-:S10]  /*0fe0*/  DFMA R20, R14, R2, R20 ;  /* 0x000000020e14722b */ /* 0x008fd40000000014 */
[----:B------:R-:W-:Y:S05]  /*0ff0*/  @P0 BRA `(.L_x_11) ;  /* 0xfffffffc00d40947 */ /* 0x000fea000383ffff */
.L_x_3:
[----:B------:R-:W-:Y:S05]  /*1000*/  BSYNC.RECONVERGENT B0 ;  /* 0x0000000000007941 */ /* 0x000fea0003800200 */
.L_x_2:
[----:B------:R-:W-:Y:S05]  /*1010*/  BRA `(.L_x_12) ;  /* 0x0000000800547947 */ /* 0x000fea0003800000 */
.L_x_1:
[----:B------:R-:W-:-:S13]  /*1020*/  ISETP.NE.AND P0, PT, R10, R13, PT ;  /* 0x0000000d0a00720c */ /* 0x000fda0003f05270 */
[----:B------:R-:W-:Y:S05]  /*1030*/  @P0 BRA `(.L_x_13) ;  /* 0x0000000800480947 */ /* 0x000fea0003800000 */
[----:B------:R-:W0:Y:S02]  /*1040*/  LDC.64 R4, c[0x0][0x380] ;  /* 0x0000e000ff047b82 */ /* 0x000e240000000a00 */
[----:B0-----:R-:W-:-:S05]  /*1050*/  IMAD.WIDE R4, R10, 0x4, R4 ;  /* 0x000000040a047825 */ /* 0x001fca00078e0204 */
[----:B------:R-:W2:Y:S01]  /*1060*/  LDG.E R0, desc[UR4][R4.64] ;  /* 0x0000000404007981 */ /* 0x000ea2000c1e1900 */
[----:B------:R-:W-:Y:S02]  /*1070*/  SHF.R.S32.HI R11, RZ, 0x1f, R10 ;  /* 0x0000001fff0b7819 */ /* 0x000fe4000001140a */
[----:B--2---:R-:W-:-:S13]  /*1080*/  ISETP.GE.AND P0, PT, R0, R9, PT ;  /* 0x000000090000720c */ /* 0x004fda0003f06270 */
[----:B------:R-:W-:Y:S05]  /*1090*/  @P0 BRA `(.L_x_13) ;  /* 0x0000000800300947 */ /* 0x000fea0003800000 */
[----:B-----5:R-:W-:-:S13]  /*10a0*/  ISETP.GE.AND P0, PT, R0, R7, PT ;  /* 0x000000070000720c */ /* 0x020fda0003f06270 */
[----:B------:R-:W-:Y:S05]  /*10b0*/  @P0 BRA `(.L_x_12) ;  /* 0x00000008002c0947 */ /* 0x000fea0003800000 */
[CC--:B------:R-:W-:Y:S01]  /*10c0*/  IADD3 R4, PT, PT, R7.reuse, -R0.reuse, RZ ;  /* 0x8000000007047210 */ /* 0x0c0fe20007ffe0ff */
[----:B------:R-:W-:Y:S01]  /*10d0*/  BSSY.RECONVERGENT B0, `(.L_x_14) ;  /* 0x0000041000007945 */ /* 0x000fe20003800200 */
[----:B------:R-:W-:Y:S02]  /*10e0*/  IADD3 R7, PT, PT, -R7, R0, RZ ;  /* 0x0000000007077210 */ /* 0x000fe40007ffe1ff */
[----:B------:R-:W-:Y:S02]  /*10f0*/  CS2R R20, SRZ ;  /* 0x0000000000147805 */ /* 0x000fe4000001ff00 */
[----:B------:R-:W-:Y:S02]  /*1100*/  LOP3.LUT R5, R4, 0x7, RZ, 0xc0, !PT ;  /* 0x0000000704057812 */ /* 0x000fe400078ec0ff */
[----:B------:R-:W-:Y:S02]  /*1110*/  ISETP.GT.U32.AND P1, PT, R7, -0x8, PT ;  /* 0xfffffff80700780c */ /* 0x000fe40003f24070 */
[----:B------:R-:W-:-:S11]  /*1120*/  ISETP.NE.AND P0, PT, R5, RZ, PT ;  /* 0x000000ff0500720c */ /* 0x000fd60003f05270 */
[----:B------:R-:W-:Y:S05]  /*1130*/  @P1 BRA `(.L_x_15) ;  /* 0x0000000000e81947 */ /* 0x000fea0003800000 */
[----:B------:R-:W0:Y:S01]  /*1140*/  LDC.64 R8, c[0x0][0x388] ;  /* 0x0000e200ff087b82 */ /* 0x000e220000000a00 */
[----:B------:R-:W-:Y:S02]  /*1150*/  LOP3.LUT R24, R4, 0xfffffff8, RZ, 0xc0, !PT ;  /* 0xfffffff804187812 */ /* 0x000fe400078ec0ff */
[----:B------:R-:W-:Y:S02]  /*1160*/  CS2R R20, SRZ ;  /* 0x0000000000147805 */ /* 0x000fe4000001ff00 */
[----:B------:R-:W-:Y:S02]  /*1170*/  IADD3 R2, PT, PT, R3, R0, RZ ;  /* 0x0000000003027210 */ /* 0x000fe40007ffe0ff */
[----:B------:R-:W-:Y:S01]  /*1180*/  IADD3 R24, PT, PT, -R24, RZ, RZ ;  /* 0x000000ff18187210 */ /* 0x000fe20007ffe1ff */
[----:B------:R-:W1:Y:S01]  /*1190*/  LDC.64 R6, c[0x0][0x390] ;  /* 0x0000e400ff067b82 */ /* 0x000e620000000a00 */
[----:B0-----:R-:W-:-:S04]  /*11a0*/  IADD3 R8, P1, PT, R8, 0x10, RZ ;  /* 0x0000001008087810 */ /* 0x001fc80007f3e0ff */
[----:B------:R-:W-:Y:S02]  /*11b0*/  IADD3.X R9, PT, PT, RZ, R9, RZ, P1, !PT ;  /* 0x00000009ff097210 */ /* 0x000fe40000ffe4ff */
[----:B-1----:R-:W-:-:S04]  /*11c0*/  IADD3 R6, P2, PT, R6, 0x20, RZ ;  /* 0x0000002006067810 */ /* 0x002fc80007f5e0ff */
[----:B------:R-:W-:-:S09]  /*11d0*/  IADD3.X R7, PT, PT, RZ, R7, RZ, P2, !PT ;  /* 0x00000007ff077210 */ /* 0x000fd200017fe4ff */
.L_x_16:
[----:B------:R-:W-:Y:S01]  /*11e0*/  IMAD.WIDE R26, R0, 0x4, R8 ;  /* 0x00000004001a7825 */ /* 0x000fe200078e0208 */
[----:B------:R-:W0:Y:S04]  /*11f0*/  LDC.64 R12, c[0x0][0x3a8] ;  /* 0x0000ea00ff0c7b82 */ /* 0x000e280000000a00 */
[----:B------:R-:W0:Y:S01]  /*1200*/  LDG.E R23, desc[UR4][R26.64+-0x10] ;  /* 0xfffff0041a177981 */ /* 0x000e22000c1e1900 */
[----:B------:R-:W-:-:S03]  /*1210*/  IMAD.WIDE R14, R2, 0x8, R6 ;  /* 0x00000008020e7825 */ /* 0x000fc600078e0206 */
[----:B------:R-:W2:Y:S04]  /*1220*/  LDG.E R29, desc[UR4][R26.64+-0xc] ;  /* 0xfffff4041a1d7981 */ /* 0x000ea8000c1e1900 */
[----:B------:R-:W3:Y:S04]  /*1230*/  LDG.E.64 R18, desc[UR4][R14.64+-0x20] ;  /* 0xffffe0040e127981 */ /* 0x000ee8000c1e1b00 */
[----:B------:R-:W4:Y:S01]  /*1240*/  LDG.E R25, desc[UR4][R26.64+-0x8] ;  /* 0xfffff8041a197981 */ /* 0x000f22000c1e1900 */
[----:B0-----:R-:W-:-:S05]  /*1250*/  IMAD.WIDE R22, R23, 0x8, R12 ;  /* 0x0000000817167825 */ /* 0x001fca00078e020c */
[----:B------:R-:W3:Y:S01]  /*1260*/  LDG.E.64 R16, desc[UR4][R22.64] ;  /* 0x0000000416107981 */ /* 0x000ee2000c1e1b00 */
[--C-:B--2---:R-:W-:Y:S01]  /*1270*/  IMAD.WIDE R28, R29, 0x8, R12.reuse ;  /* 0x000000081d1c7825 */ /* 0x104fe200078e020c */
[----:B---3--:R-:W-:Y:S02]  /*1280*/  DFMA R18, R16, R18, R20 ;  /* 0x000000121012722b */ /* 0x008fe40000000014 */
[----:B------:R-:W2:Y:S04]  /*1290*/  LDG.E.64 R20, desc[UR4][R14.64+-0x18] ;  /* 0xffffe8040e147981 */ /* 0x000ea8000c1e1b00 */
[----:B------:R-:W2:Y:S01]  /*12a0*/  LDG.E.64 R16, desc[UR4][R28.64] ;  /* 0x000000041c107981 */ /* 0x000ea2000c1e1b00 */
[----:B----4-:R-:W-:-:S03]  /*12b0*/  IMAD.WIDE R22, R25, 0x8, R12 ;  /* 0x0000000819167825 */ /* 0x010fc600078e020c */
[----:B------:R-:W3:Y:S04]  /*12c0*/  LDG.E R25, desc[UR4][R26.64+-0x4] ;  /* 0xfffffc041a197981 */ /* 0x000ee8000c1e1900 */
[----:B------:R-:W4:Y:S01]  /*12d0*/  LDG.E R29, desc[UR4][R26.64] ;  /* 0x000000041a1d7981 */ /* 0x000f22000c1e1900 */
[----:B--2---:R-:W-:-:S03]  /*12e0*/  DFMA R20, R16, R20, R18 ;  /* 0x000000141014722b */ /* 0x004fc60000000012 */
[----:B------:R-:W2:Y:S04]  /*12f0*/  LDG.E.64 R18, desc[UR4][R14.64+-0x10] ;  /* 0xfffff0040e127981 */ /* 0x000ea8000c1e1b00 */
[----:B------:R3:W2:Y:S02]  /*1300*/  LDG.E.64 R16, desc[UR4][R22.64] ;  /* 0x0000000416107981 */ /* 0x0006a4000c1e1b00 */
[----:B---3--:R-:W-:Y:S02]  /*1310*/  IMAD.WIDE R22, R25, 0x8, R12 ;  /* 0x0000000819167825 */ /* 0x008fe400078e020c */
[----:B------:R-:W3:Y:S01]  /*1320*/  LDG.E R25, desc[UR4][R26.64+0x4] ;  /* 0x000004041a197981 */ /* 0x000ee2000c1e1900 */
[----:B--2---:R-:W-:-:S03]  /*1330*/  DFMA R18, R16, R18, R20 ;  /* 0x000000121012722b */ /* 0x004fc60000000014 */
[----:B------:R-:W2:Y:S04]  /*1340*/  LDG.E.64 R20, desc[UR4][R14.64+-0x8] ;  /* 0xfffff8040e147981 */ /* 0x000ea8000c1e1b00 */
[----:B------:R-:W2:Y:S01]  /*1350*/  LDG.E.64 R16, desc[UR4][R22.64] ;  /* 0x0000000416107981 */ /* 0x000ea2000c1e1b00 */
[----:B----4-:R-:W-:-:S03]  /*1360*/  IMAD.WIDE R28, R29, 0x8, R12 ;  /* 0x000000081d1c7825 */ /* 0x010fc600078e020c */
[----:B------:R-:W4:Y:S01]  /*1370*/  LDG.E R23, desc[UR4][R26.64+0x8] ;  /* 0x000008041a177981 */ /* 0x000f22000c1e1900 */
[----:B--2---:R-:W-:-:S03]  /*1380*/  DFMA R20, R16, R20, R18 ;  /* 0x000000141014722b */ /* 0x004fc60000000012 */
[----:B------:R-:W2:Y:S04]  /*1390*/  LDG.E.64 R16, desc[UR4][R14.64] ;  /* 0x000000040e107981 */ /* 0x000ea8000c1e1b00 */
[----:B------:R-:W2:Y:S02]  /*13a0*/  LDG.E.64 R18, desc[UR4][R28.64] ;  /* 0x000000041c127981 */ /* 0x000ea4000c1e1b00 */
[----:B--2---:R-:W-:Y:S01]  /*13b0*/  DFMA R16, R18, R16, R20 ;  /* 0x000000101210722b */ /* 0x004fe20000000014 */
[--C-:B---3--:R-:W-:Y:S01]  /*13c0*/  IMAD.WIDE R18, R25, 0x8, R12.reuse ;  /* 0x0000000819127825 */ /* 0x108fe200078e020c */
[----:B------:R-:W2:Y:S04]  /*13d0*/  LDG.E.64 R20, desc[UR4][R14.64+0x8] ;  /* 0x000008040e147981 */ /* 0x000ea8000c1e1b00 */
[----:B------:R-:W3:Y:S04]  /*13e0*/  LDG.E R25, desc[UR4][R26.64+0xc] ;  /* 0x00000c041a197981 */ /* 0x000ee8000c1e1900 */
[----:B------:R-:W2:Y:S01]  /*13f0*/  LDG.E.64 R18, desc[UR4][R18.64] ;  /* 0x0000000412127981 */ /* 0x000ea2000c1e1b00 */
[----:B----4-:R-:W-:-:S06]  /*1400*/  IMAD.WIDE R22, R23, 0x8, R12 ;  /* 0x0000000817167825 */ /* 0x010fcc00078e020c */
[----:B------:R-:W4:Y:S01]  /*1410*/  LDG.E.64 R22, desc[UR4][R22.64] ;  /* 0x0000000416167981 */ /* 0x000f22000c1e1b00 */
[----:B---3--:R-:W-:Y:S01]  /*1420*/  IMAD.WIDE R12, R25, 0x8, R12 ;  /* 0x00000008190c7825 */ /* 0x008fe200078e020c */
[----:B--2---:R-:W-:Y:S02]  /*1430*/  DFMA R16, R18, R20, R16 ;  /* 0x000000141210722b */ /* 0x004fe40000000010 */
[----:B------:R-:W4:Y:S04]  /*1440*/  LDG.E.64 R18, desc[UR4][R14.64+0x10] ;  /* 0x000010040e127981 */ /* 0x000f28000c1e1b00 */
[----:B------:R-:W2:Y:S04]  /*1450*/  LDG.E.64 R20, desc[UR4][R14.64+0x18] ;  /* 0x000018040e147981 */ /* 0x000ea8000c1e1b00 */
[----:B------:R-:W2:Y:S01]  /*1460*/  LDG.E.64 R12, desc[UR4][R12.64] ;  /* 0x000000040c0c7981 */ /* 0x000ea2000c1e1b00 */
[----:B------:R-:W-:-:S04]  /*1470*/  IADD3 R24, PT, PT, R24, 0x8, RZ ;  /* 0x0000000818187810 */ /* 0x000fc80007ffe0ff */
[----:B------:R-:W-:Y:S02]  /*1480*/  ISETP.NE.AND P1, PT, R24, RZ, PT ;  /* 0x000000ff1800720c */ /* 0x000fe40003f25270 */
[----:B------:R-:W-:Y:S02]  /*1490*/  IADD3 R0, PT, PT, R0, 0x8, RZ ;  /* 0x0000000800007810 */ /* 0x000fe40007ffe0ff */
[----:B------:R-:W-:Y:S01]  /*14a0*/  IADD3 R2, PT, PT, R2, 0x8, RZ ;  /* 0x0000000802027810 */ /* 0x000fe20007ffe0ff */
[----:B----4-:R-:W-:-:S08]  /*14b0*/  DFMA R16, R22, R18, R16 ;  /* 0x000000121610722b */ /* 0x010fd00000000010 */
[----:B--2---:R-:W-:Y:S01]  /*14c0*/  DFMA R20, R12, R20, R16 ;  /* 0x000000140c14722b */ /* 0x004fe20000000010 */
[----:B------:R-:W-:Y:S10]  /*14d0*/  @P1 BRA `(.L_x_16) ;  /* 0xfffffffc00401947 */ /* 0x000ff4000383ffff */
.L_x_15:
[----:B------:R-:W-:Y:S05]  /*14e0*/  BSYNC.RECONVERGENT B0 ;  /* 0x0000000000007941 */ /* 0x000fea0003800200 */
.L_x_14:
        /* <DEDUP_REMOVED lines=9> */
[----:B0-----:R-:W-:-:S05]  /*1580*/  IMAD.WIDE R18, R0, 0x4, R18 ;  /* 0x0000000400127825 */ /* 0x001fca00078e0212 */
[----:B------:R-:W1:Y:S04]  /*1590*/  LDG.E R9, desc[UR4][R18.64] ;  /* 0x0000000412097981 */ /* 0x000e68000c1e1900 */
[----:B------:R-:W3:Y:S04]  /*15a0*/  LDG.E R15, desc[UR4][R18.64+0x4] ;  /* 0x00000404120f7981 */ /* 0x000ee8000c1e1900 */
[----:B------:R-:W4:Y:S04]  /*15b0*/  LDG.E R17, desc[UR4][R18.64+0x8] ;  /* 0x0000080412117981 */ /* 0x000f28000c1e1900 */
[----:B------:R-:W5:Y:S01]  /*15c0*/  LDG.E R5, desc[UR4][R18.64+0xc] ;  /* 0x00000c0412057981 */ /* 0x000f62000c1e1900 */
[----:B------:R-:W-:-:S05]  /*15d0*/  IADD3 R7, PT, PT, R3, R0, RZ ;  /* 0x0000000003077210 */ /* 0x000fca0007ffe0ff */
[----:B--2---:R-:W-:-:S05]  /*15e0*/  IMAD.WIDE R22, R7, 0x8, R22 ;  /* 0x0000000807167825 */ /* 0x004fca00078e0216 */
[----:B------:R-:W2:Y:S04]  /*15f0*/  LDG.E.64 R6, desc[UR4][R22.64] ;  /* 0x0000000416067981 */ /* 0x000ea8000c1e1b00 */
        /* <DEDUP_REMOVED lines=8> */
[----:B-----5:R-:W-:Y:S02]  /*1680*/  IMAD.WIDE R24, R5, 0x8, R24 ;  /* 0x0000000805187825 */ /* 0x020fe400078e0218 */
[----:B------:R-:W4:Y:S04]  /*1690*/  LDG.E.64 R16, desc[UR4][R16.64] ;  /* 0x0000000410107981 */ /* 0x000f28000c1e1b00 */
[----:B------:R-:W5:Y:S01]  /*16a0*/  LDG.E.64 R24, desc[UR4][R24.64] ;  /* 0x0000000418187981 */ /* 0x000f62000c1e1b00 */
[----:B------:R-:W-:Y:S01]  /*16b0*/  IADD3 R0, PT, PT, R0, 0x4, RZ ;  /* 0x0000000400007810 */ /* 0x000fe20007ffe0ff */
[----:B--2---:R-:W-:-:S08]  /*16c0*/  DFMA R6, R8, R6, R20 ;  /* 0x000000060806722b */ /* 0x004fd00000000014 */
[----:B---3--:R-:W-:-:S08]  /*16d0*/  DFMA R6, R14, R12, R6 ;  /* 0x0000000c0e06722b */ /* 0x008fd00000000006 */
[----:B----4-:R-:W-:-:S08]  /*16e0*/  DFMA R6, R16, R18, R6 ;  /* 0x000000121006722b */ /* 0x010fd00000000006 */
[----:B-----5:R-:W-:-:S11]  /*16f0*/  DFMA R20, R24, R26, R6 ;  /* 0x0000001a1814722b */ /* 0x020fd60000000006 */
.L_x_18:
[----:B------:R-:W-:Y:S05]  /*1700*/  BSYNC.RECONVERGENT B0 ;  /* 0x0000000000007941 */ /* 0x000fea0003800200 */
.L_x_17:
[----:B------:R-:W-:Y:S05]  /*1710*/  @!P1 BRA `(.L_x_12) ;  /* 0x0000000000949947 */ /* 0x000fea0003800000 */
[----:B------:R-:W-:Y:S01]  /*1720*/  ISETP.NE.AND P0, PT, R2, 0x1, PT ;  /* 0x000000010200780c */ /* 0x000fe20003f05270 */
[----:B------:R-:W-:Y:S01]  /*1730*/  BSSY.RECONVERGENT B0, `(.L_x_19) ;  /* 0x0000015000007945 */ /* 0x000fe20003800200 */
[----:B------:R-:W-:-:S04]  /*1740*/  LOP3.LUT R4, R4, 0x1, RZ, 0xc0, !PT ;  /* 0x0000000104047812 */ /* 0x000fc800078ec0ff */
[----:B------:R-:W-:-:S07]  /*1750*/  ISETP.NE.U32.AND P1, PT, R4, 0x1, PT ;  /* 0x000000010400780c */ /* 0x000fce0003f25070 */
[----:B------:R-:W-:Y:S06]  /*1760*/  @!P0 BRA `(.L_x_20) ;  /* 0x0000000000448947 */ /* 0x000fec0003800000 */
[----:B------:R-:W0:Y:S08]  /*1770*/  LDC.64 R4, c[0x0][0x388] ;  /* 0x0000e200ff047b82 */ /* 0x000e300000000a00 */
[----:B------:R-:W1:Y:S08]  /*1780*/  LDC.64 R8, c[0x0][0x390] ;  /* 0x0000e400ff087b82 */ /* 0x000e700000000a00 */
[----:B------:R-:W2:Y:S01]  /*1790*/  LDC.64 R6, c[0x0][0x3a8] ;  /* 0x0000ea00ff067b82 */ /* 0x000ea20000000a00 */
[----:B0-----:R-:W-:-:S05]  /*17a0*/  IMAD.WIDE R4, R0, 0x4, R4 ;  /* 0x0000000400047825 */ /* 0x001fca00078e0204 */
[----:B------:R-:W2:Y:S04]  /*17b0*/  LDG.E R15, desc[UR4][R4.64] ;  /* 0x00000004040f7981 */ /* 0x000ea8000c1e1900 */
[----:B------:R-:W3:Y:S01]  /*17c0*/  LDG.E R17, desc[UR4][R4.64+0x4] ;  /* 0x0000040404117981 */ /* 0x000ee2000c1e1900 */
[----:B------:R-:W-:-:S05]  /*17d0*/  IADD3 R13, PT, PT, R3, R0, RZ ;  /* 0x00000000030d7210 */ /* 0x000fca0007ffe0ff */
[----:B-1----:R-:W-:-:S04]  /*17e0*/  IMAD.WIDE R12, R13, 0x8, R8 ;  /* 0x000000080d0c7825 */ /* 0x002fc800078e0208 */
[--C-:B--2---:R-:W-:Y:S02]  /*17f0*/  IMAD.WIDE R8, R15, 0x8, R6.reuse ;  /* 0x000000080f087825 */ /* 0x104fe400078e0206 */
[----:B------:R-:W2:Y:S02]  /*1800*/  LDG.E.64 R14, desc[UR4][R12.64] ;  /* 0x000000040c0e7981 */ /* 0x000ea4000c1e1b00 */
[----:B---3--:R-:W-:Y:S02]  /*1810*/  IMAD.WIDE R6, R17, 0x8, R6 ;  /* 0x0000000811067825 */ /* 0x008fe400078e0206 */
[----:B------:R-:W2:Y:S04]  /*1820*/  LDG.E.64 R8, desc[UR4][R8.64] ;  /* 0x0000000408087981 */ /* 0x000ea8000c1e1b00 */
[----:B------:R-:W3:Y:S04]  /*1830*/  LDG.E.64 R16, desc[UR4][R12.64+0x8] ;  /* 0x000008040c107981 */ /* 0x000ee8000c1e1b00 */
[----:B------:R-:W3:Y:S01]  /*1840*/  LDG.E.64 R6, desc[UR4][R6.64] ;  /* 0x0000000406067981 */ /* 0x000ee2000c1e1b00 */
[----:B------:R-:W-:Y:S01]  /*1850*/  IADD3 R0, PT, PT, R0, 0x2, RZ ;  /* 0x0000000200007810 */ /* 0x000fe20007ffe0ff */
[----:B--2---:R-:W-:-:S08]  /*1860*/  DFMA R14, R8, R14, R20 ;  /* 0x0000000e080e722b */ /* 0x004fd00000000014 */
[----:B---3--:R-:W-:-:S11]  /*1870*/  DFMA R20, R6, R16, R14 ;  /* 0x000000100614722b */ /* 0x008fd6000000000e */
.L_x_20:
[----:B------:R-:W-:Y:S05]  /*1880*/  BSYNC.RECONVERGENT B0 ;  /* 0x0000000000007941 */ /* 0x000fea0003800200 */
.L_x_19:
[----:B------:R-:W-:Y:S05]  /*1890*/  @P1 BRA `(.L_x_12) ;  /* 0x0000000000341947 */ /* 0x000fea0003800000 */
[----:B------:R-:W0:Y:S08]  /*18a0*/  LDC.64 R4, c[0x0][0x388] ;  /* 0x0000e200ff047b82 */ /* 0x000e300000000a00 */
[----:B------:R-:W1:Y:S08]  /*18b0*/  LDC.64 R6, c[0x0][0x390] ;  /* 0x0000e400ff067b82 */ /* 0x000e700000000a00 */
[----:B------:R-:W2:Y:S01]  /*18c0*/  LDC.64 R8, c[0x0][0x3a8] ;  /* 0x0000ea00ff087b82 */ /* 0x000ea20000000a00 */
[----:B0-----:R-:W-:-:S06]  /*18d0*/  IMAD.WIDE R4, R0, 0x4, R4 ;  /* 0x0000000400047825 */ /* 0x001fcc00078e0204 */
[----:B------:R-:W2:Y:S01]  /*18e0*/  LDG.E R5, desc[UR4][R4.64] ;  /* 0x0000000404057981 */ /* 0x000ea2000c1e1900 */
[----:B------:R-:W-:-:S05]  /*18f0*/  IADD3 R3, PT, PT, R3, R0, RZ ;  /* 0x0000000003037210 */ /* 0x000fca0007ffe0ff */
[----:B-1----:R-:W-:-:S06]  /*1900*/  IMAD.WIDE R6, R3, 0x8, R6 ;  /* 0x0000000803067825 */ /* 0x002fcc00078e0206 */
[----:B------:R-:W3:Y:S01]  /*1910*/  LDG.E.64 R6, desc[UR4][R6.64] ;  /* 0x0000000406067981 */ /* 0x000ee2000c1e1b00 */
[----:B--2---:R-:W-:-:S06]  /*1920*/  IMAD.WIDE R2, R5, 0x8, R8 ;  /* 0x0000000805027825 */ /* 0x004fcc00078e0208 */
[----:B------:R-:W3:Y:S02]  /*1930*/  LDG.E.64 R2, desc[UR4][R2.64] ;  /* 0x0000000402027981 */ /* 0x000ee4000c1e1b00 */
[----:B---3--:R-:W-:Y:S01]  /*1940*/  DFMA R20, R2, R6, R20 ;  /* 0x000000060214722b */ /* 0x008fe20000000014 */
[----:B------:R-:W-:Y:S10]  /*1950*/  BRA `(.L_x_12) ;  /* 0x0000000000047947 */ /* 0x000ff40003800000 */
.L_x_13:
[----:B------:R-:W-:-:S07]  /*1960*/  SHF.R.S32.HI R11, RZ, 0x1f, R10 ;  /* 0x0000001fff0b7819 */ /* 0x000fce000001140a */
.L_x_12:
[----:B------:R-:W-:Y:S05]  /*1970*/  BSYNC.RECONVERGENT B1 ;  /* 0x0000000000017941 */ /* 0x000fea0003800200 */
.L_x_0:
[----:B------:R-:W0:Y:S02]  /*1980*/  LDCU.64 UR6, c[0x0][0x3b0] ;  /* 0x00007600ff0677ac */ /* 0x000e240008000a00 */
[----:B0-----:R-:W-:-:S04]  /*1990*/  LEA R2, P0, R10, UR6, 0x3 ;  /* 0x000000060a027c11 */ /* 0x001fc8000f8018ff */
[----:B------:R-:W-:-:S05]  /*19a0*/  LEA.HI.X R3, R10, UR7, R11, 0x3, P0 ;  /* 0x000000070a037c11 */ /* 0x000fca00080f1c0b */
[----:B------:R-:W2:Y:S02]  /*19b0*/  LDG.E.64 R4, desc[UR4][R2.64] ;  /* 0x0000000402047981 */ /* 0x000ea4000c1e1b00 */
[----:B--2---:R-:W-:-:S07]  /*19c0*/  DADD R4, R4, R20 ;  /* 0x0000000004047229 */ /* 0x004fce0000000014 */
[----:B------:R-:W-:Y:S01]  /*19d0*/  STG.E.64 desc[UR4][R2.64], R4 ;  /* 0x0000000402007986 */ /* 0x000fe2000c101b04 */
[----:B------:R-:W-:Y:S06]  /*19e0*/  BAR.SYNC.DEFER_BLOCKING 0x0 ;  /* 0x0000000000007b1d */ /* 0x000fec0000010000 */
[----:B------:R-:W-:Y:S05]  /*19f0*/  EXIT ;  /* 0x000000000000794d */ /* 0x000fea0003800000 */
.L_x_21:
[----:B------:R-:W-:-:S00]  /*1a00*/  BRA `(.L_x_21) ;  /* 0xfffffffc00fc7947 */ /* 0x000fc0000383ffff */
[----:B------:R-:W-:-:S00]  /*1a10*/  NOP ;  /* 0x0000000000007918 */ /* 0x000fc00000000000 */
        /* <DEDUP_REMOVED lines=14> */
.L_x_28:


//--------------------- .text._Z24initializeDoubleArrayDevPdid --------------------------
	.section	.text._Z24initializeDoubleArrayDevPdid,"ax",@progbits
	.align	128
        .global         _Z24initializeDoubleArrayDevPdid
        .type           _Z24initializeDoubleArrayDevPdid,@function
        .size           _Z24initializeDoubleArrayDevPdid,(.L_x_29 - _Z24initializeDoubleArrayDevPdid)
        .other          _Z24initializeDoubleArrayDevPdid,@"STO_CUDA_ENTRY STV_DEFAULT"
_Z24initializeDoubleArrayDevPdid:
.text._Z24initializeDoubleArrayDevPdid:
[----:B------:R-:W-:Y:S08]  /*0000*/  LDC R1, c[0x0][0x37c] ;  /* 0x0000df00ff017b82 */ /* 0x000ff00000000800 */
[----:B------:R-:W0:Y:S02]  /*0010*/  LDC R8, c[0x0][0x388] ;  /* 0x0000e200ff087b82 */ /* 0x000e240000000800 */
[----:B0-----:R-:W-:-:S13]  /*0020*/  ISETP.GE.AND P0, PT, R8, 0x1, PT ;  /* 0x000000010800780c */ /* 0x001fda0003f06270 */
[----:B------:R-:W-:Y:S05]  /*0030*/  @!P0 EXIT ;  /* 0x000000000000894d */ /* 0x000fea0003800000 */
[C---:B------:R-:W-:Y:S01]  /*0040*/  ISETP.GE.U32.AND P1, PT, R8.reuse, 0x10, PT ;  /* 0x000000100800780c */ /* 0x040fe20003f26070 */
[----:B------:R-:W0:Y:S01]  /*0050*/  LDCU.64 UR6, c[0x0][0x358] ;  /* 0x00006b00ff0677ac */ /* 0x000e220008000a00 */
[----:B------:R-:W-:Y:S01]  /*0060*/  LOP3.LUT R10, R8, 0xf, RZ, 0xc0, !PT ;  /* 0x0000000f080a7812 */ /* 0x000fe200078ec0ff */
[----:B------:R-:W-:-:S03]  /*0070*/  IMAD.MOV.U32 R7, RZ, RZ, RZ ;  /* 0x000000ffff077224 */ /* 0x000fc600078e00ff */
[----:B------:R-:W-:-:S07]  /*0080*/  ISETP.NE.AND P0, PT, R10, RZ, PT ;  /* 0x000000ff0a00720c */ /* 0x000fce0003f05270 */
[----:B------:R-:W-:Y:S06]  /*0090*/  @!P1 BRA `(.L_x_22) ;  /* 0x00000000007c9947 */ /* 0x000fec0003800000 */
[----:B------:R-:W1:Y:S01]  /*00a0*/  LDCU.64 UR4, c[0x0][0x380] ;  /* 0x00007000ff0477ac */ /* 0x000e620008000a00 */
[----:B------:R-:W2:Y:S01]  /*00b0*/  LDC.64 R4, c[0x0][0x390] ;  /* 0x0000e400ff047b82 */ /* 0x000ea20000000a00 */
[----:B------:R-:W-:-:S05]  /*00c0*/  LOP3.LUT R7, R8, 0x7ffffff0, RZ, 0xc0, !PT ;  /* 0x7ffffff008077812 */ /* 0x000fca00078ec0ff */
[----:B------:R-:W-:Y:S01]  /*00d0*/  IMAD.MOV R0, RZ, RZ, -R7 ;  /* 0x000000ffff007224 */ /* 0x000fe200078e0a07 */
[----:B-1----:R-:W-:-:S04]  /*00e0*/  UIADD3 UR4, UP0, UPT, UR4, 0x40, URZ ;  /* 0x0000004004047890 */ /* 0x002fc8000ff1e0ff */
[----:B------:R-:W-:Y:S02]  /*00f0*/  UIADD3.X UR5, UPT, UPT, URZ, UR5, URZ, UP0, !UPT ;  /* 0x00000005ff057290 */ /* 0x000fe400087fe4ff */
[----:B------:R-:W-:-:S04]  /*0100*/  IMAD.U32 R6, RZ, RZ, UR4 ;  /* 0x00000004ff067e24 */ /* 0x000fc8000f8e00ff */
[----:B------:R-:W-:-:S07]  /*0110*/  IMAD.U32 R9, RZ, RZ, UR5 ;  /* 0x00000005ff097e24 */ /* 0x000fce000f8e00ff */
.L_x_23:
[----:B------:R-:W-:Y:S01]  /*0120*/  IADD3 R0, PT, PT, R0, 0x10, RZ ;  /* 0x0000001000007810 */ /* 0x000fe20007ffe0ff */
[----:B-1----:R-:W-:Y:S02]  /*0130*/  IMAD.MOV.U32 R2, RZ, RZ, R6 ;  /* 0x000000ffff027224 */ /* 0x002fe400078e0006 */
[----:B------:R-:W-:Y:S01]  /*0140*/  IMAD.MOV.U32 R3, RZ, RZ, R9 ;  /* 0x000000ffff037224 */ /* 0x000fe200078e0009 */
[----:B------:R-:W-:Y:S02]  /*0150*/  ISETP.NE.AND P1, PT, R0, RZ, PT ;  /* 0x000000ff0000720c */ /* 0x000fe40003f25270 */
[----:B------:R-:W-:Y:S02]  /*0160*/  IADD3 R6, P2, PT, R2, 0x80, RZ ;  /* 0x0000008002067810 */ /* 0x000fe40007f5e0ff */
[----:B0-2---:R1:W-:Y:S03]  /*0170*/  STG.E.64 desc[UR6][R2.64+-0x40], R4 ;  /* 0xffffc00402007986 */ /* 0x0053e6000c101b06 */
[----:B------:R-:W-:Y:S01]  /*0180*/  IMAD.X R9, RZ, RZ, R3, P2 ;  /* 0x000000ffff097224 */ /* 0x000fe200010e0603 */
[----:B------:R1:W-:Y:S04]  /*0190*/  STG.E.64 desc[UR6][R2.64+-0x38], R4 ;  /* 0xffffc80402007986 */ /* 0x0003e8000c101b06 */
        /* <DEDUP_REMOVED lines=13> */
[----:B------:R1:W-:Y:S01]  /*0270*/  STG.E.64 desc[UR6][R2.64+0x38], R4 ;  /* 0x0000380402007986 */ /* 0x0003e2000c101b06 */
[----:B------:R-:W-:Y:S05]  /*0280*/  @P1 BRA `(.L_x_23) ;  /* 0xfffffffc00a41947 */ /* 0x000fea000383ffff */
.L_x_22:
[----:B0-----:R-:W-:Y:S05]  /*0290*/  @!P0 EXIT ;  /* 0x000000000000894d */ /* 0x001fea0003800000 */
[----:B------:R-:W-:Y:S02]  /*02a0*/  ISETP.GE.U32.AND P0, PT, R10, 0x8, PT ;  /* 0x000000080a00780c */ /* 0x000fe40003f06070 */
[----:B------:R-:W-:-:S04]  /*02b0*/  LOP3.LUT R6, R8, 0x7, RZ, 0xc0, !PT ;  /* 0x0000000708067812 */ /* 0x000fc800078ec0ff */
[----:B------:R-:W-:-:S07]  /*02c0*/  ISETP.NE.AND P1, PT, R6, RZ, PT ;  /* 0x000000ff0600720c */ /* 0x000fce0003f25270 */
[----:B------:R-:W-:Y:S06]  /*02d0*/  @!P0 BRA `(.L_x_24) ;  /* 0x0000000000308947 */ /* 0x000fec0003800000 */
[----:B-1----:R-:W0:Y:S08]  /*02e0*/  LDC.64 R2, c[0x0][0x380] ;  /* 0x0000e000ff027b82 */ /* 0x002e300000000a00 */
[----:B------:R-:W1:Y:S01]  /*02f0*/  LDC.64 R4, c[0x0][0x390] ;  /* 0x0000e400ff047b82 */ /* 0x000e620000000a00 */
[----:B0-----:R-:W-:-:S04]  /*0300*/  IMAD.WIDE.U32 R2, R7, 0x8, R2 ;  /* 0x0000000807027825 */ /* 0x001fc800078e0002 */
[----:B------:R-:W-:Y:S01]  /*0310*/  VIADD R7, R7, 0x8 ;  /* 0x0000000807077836 */ /* 0x000fe20000000000 */
[----:B-1----:R0:W-:Y:S04]  /*0320*/  STG.E.64 desc[UR6][R2.64], R4 ;  /* 0x0000000402007986 */ /* 0x0021e8000c101b06 */
[----:B------:R0:W-:Y:S04]  /*0330*/  STG.E.64 desc[UR6][R2.64+0x8], R4 ;  /* 0x0000080402007986 */ /* 0x0001e8000c101b06 */
[----:B------:R0:W-:Y:S04]  /*0340*/  STG.E.64 desc[UR6][R2.64+0x10], R4 ;  /* 0x0000100402007986 */ /* 0x0001e8000c101b06 */
[----:B------:R0:W-:Y:S04]  /*0350*/  STG.E.64 desc[UR6][R2.64+0x18], R4 ;  /* 0x0000180402007986 */ /* 0x0001e8000c101b06 */
[----:B------:R0:W-:Y:S04]  /*0360*/  STG.E.64 desc[UR6][R2.64+0x20], R4 ;  /* 0x0000200402007986 */ /* 0x0001e8000c101b06 */
[----:B------:R0:W-:Y:S04]  /*0370*/  STG.E.64 desc[UR6][R2.64+0x28], R4 ;  /* 0x0000280402007986 */ /* 0x0001e8000c101b06 */
[----:B------:R0:W-:Y:S04]  /*0380*/  STG.E.64 desc[UR6][R2.64+0x30], R4 ;  /* 0x0000300402007986 */ /* 0x0001e8000c101b06 */
[----:B------:R0:W-:Y:S02]  /*0390*/  STG.E.64 desc[UR6][R2.64+0x38], R4 ;  /* 0x0000380402007986 */ /* 0x0001e4000c101b06 */
.L_x_24:
[----:B------:R-:W-:Y:S05]  /*03a0*/  @!P1 EXIT ;  /* 0x000000000000994d */ /* 0x000fea0003800000 */
[----:B------:R-:W-:Y:S02]  /*03b0*/  ISETP.GE.U32.AND P0, PT, R6, 0x4, PT ;  /* 0x000000040600780c */ /* 0x000fe40003f06070 */
[----:B------:R-:W-:-:S04]  /*03c0*/  LOP3.LUT R0, R8, 0x3, RZ, 0xc0, !PT ;  /* 0x0000000308007812 */ /* 0x000fc800078ec0ff */
[----:B------:R-:W-:-:S07]  /*03d0*/  ISETP.NE.AND P1, PT, R0, RZ, PT ;  /* 0x000000ff0000720c */ /* 0x000fce0003f25270 */
[----:B------:R-:W-:Y:S06]  /*03e0*/  @!P0 BRA `(.L_x_25) ;  /* 0x0000000000208947 */ /* 0x000fec0003800000 */
[----:B01----:R-:W0:Y:S08]  /*03f0*/  LDC.64 R2, c[0x0][0x380] ;  /* 0x0000e000ff027b82 */ /* 0x003e300000000a00 */
[----:B------:R-:W1:Y:S01]  /*0400*/  LDC.64 R4, c[0x0][0x390] ;  /* 0x0000e400ff047b82 */ /* 0x000e620000000a00 */
[----:B0-----:R-:W-:-:S04]  /*0410*/  IMAD.WIDE.U32 R2, R7, 0x8, R2 ;  /* 0x0000000807027825 */ /* 0x001fc800078e0002 */
[----:B------:R-:W-:Y:S01]  /*0420*/  VIADD R7, R7, 0x4 ;  /* 0x0000000407077836 */ /* 0x000fe20000000000 */
[----:B-1----:R2:W-:Y:S04]  /*0430*/  STG.E.64 desc[UR6][R2.64], R4 ;  /* 0x0000000402007986 */ /* 0x0025e8000c101b06 */
[----:B------:R2:W-:Y:S04]  /*0440*/  STG.E.64 desc[UR6][R2.64+0x8], R4 ;  /* 0x0000080402007986 */ /* 0x0005e8000c101b06 */
[----:B------:R2:W-:Y:S04]  /*0450*/  STG.E.64 desc[UR6][R2.64+0x10], R4 ;  /* 0x0000100402007986 */ /* 0x0005e8000c101b06 */
[----:B------:R2:W-:Y:S02]  /*0460*/  STG.E.64 desc[UR6][R2.64+0x18], R4 ;  /* 0x0000180402007986 */ /* 0x0005e4000c101b06 */
.L_x_25:
[----:B------:R-:W-:Y:S05]  /*0470*/  @!P1 EXIT ;  /* 0x000000000000994d */ /* 0x000fea0003800000 */
[----:B012---:R-:W0:Y:S01]  /*0480*/  LDC.64 R2, c[0x0][0x380] ;  /* 0x0000e000ff027b82 */ /* 0x007e220000000a00 */
[----:B------:R-:W-:-:S07]  /*0490*/  IADD3 R0, PT, PT, -R0, RZ, RZ ;  /* 0x000000ff00007210 */ /* 0x000fce0007ffe1ff */
[----:B------:R-:W1:Y:S01]  /*04a0*/  LDC.64 R4, c[0x0][0x390] ;  /* 0x0000e400ff047b82 */ /* 0x000e620000000a00 */
[----:B0-----:R-:W-:-:S07]  /*04b0*/  IMAD.WIDE.U32 R2, R7, 0x8, R2 ;  /* 0x0000000807027825 */ /* 0x001fce00078e0002 */
.L_x_26:
[----:B------:R-:W-:Y:S01]  /*04c0*/  VIADD R0, R0, 0x1 ;  /* 0x0000000100007836 */ /* 0x000fe20000000000 */
[----:B-1----:R0:W-:Y:S04]  /*04d0*/  STG.E.64 desc[UR6][R2.64], R4 ;  /* 0x0000000402007986 */ /* 0x0021e8000c101b06 */
[----:B------:R-:W-:Y:S02]  /*04e0*/  ISETP.NE.AND P0, PT, R0, RZ, PT ;  /* 0x000000ff0000720c */ /* 0x000fe40003f05270 */
[----:B0-----:R-:W-:-:S05]  /*04f0*/  IADD3 R2, P1, PT, R2, 0x8, RZ ;  /* 0x0000000802027810 */ /* 0x001fca0007f3e0ff */
[----:B------:R-:W-:-:S06]  /*0500*/  IMAD.X R3, RZ, RZ, R3, P1 ;  /* 0x000000ffff037224 */ /* 0x000fcc00008e0603 */
[----:B------:R-:W-:Y:S05]  /*0510*/  @P0 BRA `(.L_x_26) ;  /* 0xfffffffc00e80947 */ /* 0x000fea000383ffff */
[----:B------:R-:W-:Y:S05]  /*0520*/  EXIT ;  /* 0x000000000000794d */ /* 0x000fea0003800000 */
.L_x_27:
        /* <DEDUP_REMOVED lines=13> */
.L_x_29:


//--------------------- .nv.shared.reserved.0     --------------------------
	.section	.nv.shared.reserved.0,"aw",@nobits
	.weak		__nv_reservedSMEM_offset_0_alias
	.size		__nv_reservedSMEM_offset_0_alias, 0, 64
	.other		__nv_reservedSMEM_offset_0_alias,@"STO_CUDA_RESERVED_SHARED STV_DEFAULT"
__nv_reservedSMEM_offset_0_alias:
	.zero		0
	.zero		64


//--------------------- .nv.constant0._Z24matrix_vector_multip_devPiS_PdS_S_S0_S0_S_ --------------------------
	.section	.nv.constant0._Z24matrix_vector_multip_devPiS_PdS_S_S0_S0_S_,"a",@progbits
	.sectionflags	@""
	.align	4
.nv.constant0._Z24matrix_vector_multip_devPiS_PdS_S_S0_S0_S_:
	.zero		960


//--------------------- .nv.constant0._Z24initializeDoubleArrayDevPdid --------------------------
	.section	.nv.constant0._Z24initializeDoubleArrayDevPdid,"a",@progbits
	.sectionflags	@""
	.align	4
.nv.constant0._Z24initializeDoubleArrayDevPdid:
	.zero		920


//--------------------- SYMBOLS --------------------------

	.type		.nv.reservedSmem.offset0,@object
	.size		.nv.reservedSmem.offset0,0x4
